//
// Generated by NVIDIA NVVM Compiler
//
// Compiler Build ID: CL-36424714
// Cuda compilation tools, release 13.0, V13.0.88
// Based on NVVM 20.0.0
//

.version 9.0
.target sm_100
.address_size 64

	// .globl	_Z17ComputePhiMag_GPUPfS_S_i
.const .align 4 .b8 ck[16384];
// _ZZ12ComputeQ_GPUiiPfS_S_S_S_E2sx has been demoted
// _ZZ12ComputeQ_GPUiiPfS_S_S_S_E2sy has been demoted
// _ZZ12ComputeQ_GPUiiPfS_S_S_S_E2sz has been demoted
// _ZZ12ComputeQ_GPUiiPfS_S_S_S_E3sQr has been demoted
// _ZZ12ComputeQ_GPUiiPfS_S_S_S_E3sQi has been demoted
.global .align 4 .b8 __cudart_i2opi_f[24] = {65, 144, 67, 60, 153, 149, 98, 219, 192, 221, 52, 245, 209, 87, 39, 252, 41, 21, 68, 78, 110, 131, 249, 162};

.visible .entry _Z17ComputePhiMag_GPUPfS_S_i(
	.param .u64 .ptr .align 1 _Z17ComputePhiMag_GPUPfS_S_i_param_0,
	.param .u64 .ptr .align 1 _Z17ComputePhiMag_GPUPfS_S_i_param_1,
	.param .u64 .ptr .align 1 _Z17ComputePhiMag_GPUPfS_S_i_param_2,
	.param .u32 _Z17ComputePhiMag_GPUPfS_S_i_param_3
)
{
	.reg .pred 	%p<2>;
	.reg .b32 	%r<6>;
	.reg .b32 	%f<5>;
	.reg .b64 	%rd<11>;

	ld.param.u64 	%rd1, [_Z17ComputePhiMag_GPUPfS_S_i_param_0];
	ld.param.u64 	%rd2, [_Z17ComputePhiMag_GPUPfS_S_i_param_1];
	ld.param.u64 	%rd3, [_Z17ComputePhiMag_GPUPfS_S_i_param_2];
	ld.param.u32 	%r2, [_Z17ComputePhiMag_GPUPfS_S_i_param_3];
	mov.u32 	%r3, %ctaid.x;
	shl.b32 	%r4, %r3, 9;
	mov.u32 	%r5, %tid.x;
	add.s32 	%r1, %r4, %r5;
	setp.ge.s32 	%p1, %r1, %r2;
	@%p1 bra 	$L__BB0_2;
	cvta.to.global.u64 	%rd4, %rd1;
	cvta.to.global.u64 	%rd5, %rd2;
	cvta.to.global.u64 	%rd6, %rd3;
	mul.wide.s32 	%rd7, %r1, 4;
	add.s64 	%rd8, %rd4, %rd7;
	ld.global.f32 	%f1, [%rd8];
	add.s64 	%rd9, %rd5, %rd7;
	ld.global.f32 	%f2, [%rd9];
	mul.f32 	%f3, %f2, %f2;
	fma.rn.f32 	%f4, %f1, %f1, %f3;
	add.s64 	%rd10, %rd6, %rd7;
	st.global.f32 	[%rd10], %f4;
$L__BB0_2:
	ret;

}
	// .globl	_Z12ComputeQ_GPUiiPfS_S_S_S_
.visible .entry _Z12ComputeQ_GPUiiPfS_S_S_S_(
	.param .u32 _Z12ComputeQ_GPUiiPfS_S_S_S__param_0,
	.param .u32 _Z12ComputeQ_GPUiiPfS_S_S_S__param_1,
	.param .u64 .ptr .align 1 _Z12ComputeQ_GPUiiPfS_S_S_S__param_2,
	.param .u64 .ptr .align 1 _Z12ComputeQ_GPUiiPfS_S_S_S__param_3,
	.param .u64 .ptr .align 1 _Z12ComputeQ_GPUiiPfS_S_S_S__param_4,
	.param .u64 .ptr .align 1 _Z12ComputeQ_GPUiiPfS_S_S_S__param_5,
	.param .u64 .ptr .align 1 _Z12ComputeQ_GPUiiPfS_S_S_S__param_6
)
{
	.local .align 4 .b8 	__local_depot1[28];
	.reg .b64 	%SP;
	.reg .b64 	%SPL;
	.reg .pred 	%p<55>;
	.reg .b32 	%r<258>;
	.reg .b32 	%f<186>;
	.reg .b64 	%rd<124>;
	.reg .b64 	%fd<13>;
	// demoted variable
	.shared .align 4 .f32 _ZZ12ComputeQ_GPUiiPfS_S_S_S_E2sx;
	// demoted variable
	.shared .align 4 .f32 _ZZ12ComputeQ_GPUiiPfS_S_S_S_E2sy;
	// demoted variable
	.shared .align 4 .f32 _ZZ12ComputeQ_GPUiiPfS_S_S_S_E2sz;
	// demoted variable
	.shared .align 4 .f32 _ZZ12ComputeQ_GPUiiPfS_S_S_S_E3sQr;
	// demoted variable
	.shared .align 4 .f32 _ZZ12ComputeQ_GPUiiPfS_S_S_S_E3sQi;
	mov.u64 	%SPL, __local_depot1;
	ld.param.u32 	%r89, [_Z12ComputeQ_GPUiiPfS_S_S_S__param_0];
	ld.param.u32 	%r241, [_Z12ComputeQ_GPUiiPfS_S_S_S__param_1];
	ld.param.u64 	%rd34, [_Z12ComputeQ_GPUiiPfS_S_S_S__param_2];
	ld.param.u64 	%rd35, [_Z12ComputeQ_GPUiiPfS_S_S_S__param_3];
	ld.param.u64 	%rd36, [_Z12ComputeQ_GPUiiPfS_S_S_S__param_4];
	ld.param.u64 	%rd37, [_Z12ComputeQ_GPUiiPfS_S_S_S__param_5];
	ld.param.u64 	%rd38, [_Z12ComputeQ_GPUiiPfS_S_S_S__param_6];
	cvta.to.global.u64 	%rd39, %rd38;
	cvta.to.global.u64 	%rd40, %rd37;
	cvta.to.global.u64 	%rd41, %rd36;
	cvta.to.global.u64 	%rd42, %rd35;
	cvta.to.global.u64 	%rd43, %rd34;
	add.u64 	%rd1, %SPL, 0;
	add.u64 	%rd2, %SPL, 0;
	add.u64 	%rd3, %SPL, 0;
	add.u64 	%rd4, %SPL, 0;
	mov.u32 	%r92, %ctaid.x;
	shl.b32 	%r93, %r92, 8;
	mov.u32 	%r94, %tid.x;
	add.s32 	%r95, %r93, %r94;
	mul.wide.s32 	%rd48, %r95, 4;
	add.s64 	%rd49, %rd43, %rd48;
	ld.global.f32 	%f1, [%rd49];
	st.shared.f32 	[_ZZ12ComputeQ_GPUiiPfS_S_S_S_E2sx], %f1;
	add.s64 	%rd50, %rd42, %rd48;
	ld.global.f32 	%f2, [%rd50];
	st.shared.f32 	[_ZZ12ComputeQ_GPUiiPfS_S_S_S_E2sy], %f2;
	add.s64 	%rd51, %rd41, %rd48;
	ld.global.f32 	%f3, [%rd51];
	st.shared.f32 	[_ZZ12ComputeQ_GPUiiPfS_S_S_S_E2sz], %f3;
	add.s64 	%rd5, %rd40, %rd48;
	ld.global.f32 	%f185, [%rd5];
	st.shared.f32 	[_ZZ12ComputeQ_GPUiiPfS_S_S_S_E3sQr], %f185;
	add.s64 	%rd6, %rd39, %rd48;
	ld.global.f32 	%f184, [%rd6];
	st.shared.f32 	[_ZZ12ComputeQ_GPUiiPfS_S_S_S_E3sQi], %f184;
	and.b32  	%r96, %r89, 1;
	setp.eq.b32 	%p1, %r96, 1;
	not.pred 	%p2, %p1;
	mov.b32 	%r240, 0;
	@%p2 bra 	$L__BB1_18;
	ld.const.f32 	%f48, [ck];
	ld.const.f32 	%f49, [ck+4];
	mul.f32 	%f50, %f49, %f2;
	fma.rn.f32 	%f51, %f48, %f1, %f50;
	ld.const.f32 	%f52, [ck+8];
	fma.rn.f32 	%f53, %f52, %f3, %f51;
	mul.f32 	%f6, %f53, 0f40C90FDB;
	ld.const.f32 	%f7, [ck+12];
	mul.f32 	%f54, %f6, 0f3F22F983;
	cvt.rni.s32.f32 	%r237, %f54;
	cvt.rn.f32.s32 	%f55, %r237;
	fma.rn.f32 	%f56, %f55, 0fBFC90FDA, %f6;
	fma.rn.f32 	%f57, %f55, 0fB3A22168, %f56;
	fma.rn.f32 	%f175, %f55, 0fA7C234C5, %f57;
	abs.f32 	%f9, %f6;
	setp.ltu.f32 	%p3, %f9, 0f47CE4780;
	mov.u32 	%r233, %r237;
	mov.f32 	%f174, %f175;
	@%p3 bra 	$L__BB1_9;
	setp.neu.f32 	%p4, %f9, 0f7F800000;
	@%p4 bra 	$L__BB1_4;
	mov.f32 	%f60, 0f00000000;
	mul.rn.f32 	%f174, %f6, %f60;
	mov.b32 	%r233, 0;
	bra.uni 	$L__BB1_9;
$L__BB1_4:
	mov.b32 	%r2, %f6;
	shl.b32 	%r98, %r2, 8;
	or.b32  	%r3, %r98, -2147483648;
	mov.b64 	%rd116, 0;
	mov.b32 	%r230, 0;
	mov.u64 	%rd114, __cudart_i2opi_f;
	mov.u64 	%rd115, %rd1;
$L__BB1_5:
	.pragma "nounroll";
	ld.global.nc.u32 	%r99, [%rd114];
	mad.wide.u32 	%rd54, %r99, %r3, %rd116;
	shr.u64 	%rd116, %rd54, 32;
	st.local.u32 	[%rd115], %rd54;
	add.s32 	%r230, %r230, 1;
	add.s64 	%rd115, %rd115, 4;
	add.s64 	%rd114, %rd114, 4;
	setp.ne.s32 	%p5, %r230, 6;
	@%p5 bra 	$L__BB1_5;
	shr.u32 	%r100, %r2, 23;
	st.local.u32 	[%rd1+24], %rd116;
	and.b32  	%r6, %r100, 31;
	and.b32  	%r101, %r100, 224;
	add.s32 	%r102, %r101, -128;
	shr.u32 	%r103, %r102, 5;
	mul.wide.u32 	%rd55, %r103, 4;
	sub.s64 	%rd13, %rd1, %rd55;
	ld.local.u32 	%r231, [%rd13+24];
	ld.local.u32 	%r232, [%rd13+20];
	setp.eq.s32 	%p6, %r6, 0;
	@%p6 bra 	$L__BB1_8;
	shf.l.wrap.b32 	%r231, %r232, %r231, %r6;
	ld.local.u32 	%r104, [%rd13+16];
	shf.l.wrap.b32 	%r232, %r104, %r232, %r6;
$L__BB1_8:
	shr.u32 	%r105, %r231, 30;
	shf.l.wrap.b32 	%r106, %r232, %r231, 2;
	shl.b32 	%r107, %r232, 2;
	shr.u32 	%r108, %r106, 31;
	add.s32 	%r109, %r108, %r105;
	neg.s32 	%r110, %r109;
	setp.lt.s32 	%p7, %r2, 0;
	selp.b32 	%r233, %r110, %r109, %p7;
	xor.b32  	%r111, %r106, %r2;
	shr.s32 	%r112, %r106, 31;
	xor.b32  	%r113, %r112, %r106;
	xor.b32  	%r114, %r112, %r107;
	cvt.u64.u32 	%rd56, %r113;
	shl.b64 	%rd57, %rd56, 32;
	cvt.u64.u32 	%rd58, %r114;
	or.b64  	%rd59, %rd57, %rd58;
	cvt.rn.f64.s64 	%fd1, %rd59;
	mul.f64 	%fd2, %fd1, 0d3BF921FB54442D19;
	cvt.rn.f32.f64 	%f58, %fd2;
	neg.f32 	%f59, %f58;
	setp.lt.s32 	%p8, %r111, 0;
	selp.f32 	%f174, %f59, %f58, %p8;
$L__BB1_9:
	setp.ltu.f32 	%p9, %f9, 0f47CE4780;
	add.s32 	%r116, %r233, 1;
	mul.rn.f32 	%f61, %f174, %f174;
	and.b32  	%r117, %r233, 1;
	setp.eq.b32 	%p10, %r117, 1;
	selp.f32 	%f62, %f174, 0f3F800000, %p10;
	fma.rn.f32 	%f63, %f61, %f62, 0f00000000;
	fma.rn.f32 	%f64, %f61, 0f37CBAC00, 0fBAB607ED;
	selp.f32 	%f65, 0fB94D4153, %f64, %p10;
	selp.f32 	%f66, 0f3C0885E4, 0f3D2AAABB, %p10;
	fma.rn.f32 	%f67, %f65, %f61, %f66;
	selp.f32 	%f68, 0fBE2AAAA8, 0fBEFFFFFF, %p10;
	fma.rn.f32 	%f69, %f67, %f61, %f68;
	fma.rn.f32 	%f70, %f69, %f63, %f62;
	and.b32  	%r118, %r116, 2;
	setp.eq.s32 	%p11, %r118, 0;
	mov.f32 	%f71, 0f00000000;
	sub.f32 	%f72, %f71, %f70;
	selp.f32 	%f73, %f70, %f72, %p11;
	fma.rn.f32 	%f185, %f7, %f73, %f185;
	st.shared.f32 	[_ZZ12ComputeQ_GPUiiPfS_S_S_S_E3sQr], %f185;
	@%p9 bra 	$L__BB1_17;
	setp.neu.f32 	%p12, %f9, 0f7F800000;
	@%p12 bra 	$L__BB1_12;
	mov.f32 	%f76, 0f00000000;
	mul.rn.f32 	%f175, %f6, %f76;
	mov.b32 	%r237, 0;
	bra.uni 	$L__BB1_17;
$L__BB1_12:
	mov.b32 	%r15, %f6;
	shl.b32 	%r120, %r15, 8;
	or.b32  	%r16, %r120, -2147483648;
	mov.b64 	%rd117, 0;
	mov.b32 	%r234, 0;
	mov.u64 	%rd62, __cudart_i2opi_f;
$L__BB1_13:
	.pragma "nounroll";
	mul.wide.u32 	%rd61, %r234, 4;
	add.s64 	%rd63, %rd62, %rd61;
	ld.global.nc.u32 	%r121, [%rd63];
	mad.wide.u32 	%rd64, %r121, %r16, %rd117;
	shr.u64 	%rd117, %rd64, 32;
	add.s64 	%rd65, %rd1, %rd61;
	st.local.u32 	[%rd65], %rd64;
	add.s32 	%r234, %r234, 1;
	setp.ne.s32 	%p13, %r234, 6;
	@%p13 bra 	$L__BB1_13;
	shr.u32 	%r122, %r15, 23;
	st.local.u32 	[%rd1+24], %rd117;
	and.b32  	%r19, %r122, 31;
	and.b32  	%r123, %r122, 224;
	add.s32 	%r124, %r123, -128;
	shr.u32 	%r125, %r124, 5;
	mul.wide.u32 	%rd66, %r125, 4;
	sub.s64 	%rd16, %rd1, %rd66;
	ld.local.u32 	%r235, [%rd16+24];
	ld.local.u32 	%r236, [%rd16+20];
	setp.eq.s32 	%p14, %r19, 0;
	@%p14 bra 	$L__BB1_16;
	shf.l.wrap.b32 	%r235, %r236, %r235, %r19;
	ld.local.u32 	%r126, [%rd16+16];
	shf.l.wrap.b32 	%r236, %r126, %r236, %r19;
$L__BB1_16:
	shr.u32 	%r127, %r235, 30;
	shf.l.wrap.b32 	%r128, %r236, %r235, 2;
	shl.b32 	%r129, %r236, 2;
	shr.u32 	%r130, %r128, 31;
	add.s32 	%r131, %r130, %r127;
	neg.s32 	%r132, %r131;
	setp.lt.s32 	%p15, %r15, 0;
	selp.b32 	%r237, %r132, %r131, %p15;
	xor.b32  	%r133, %r128, %r15;
	shr.s32 	%r134, %r128, 31;
	xor.b32  	%r135, %r134, %r128;
	xor.b32  	%r136, %r134, %r129;
	cvt.u64.u32 	%rd67, %r135;
	shl.b64 	%rd68, %rd67, 32;
	cvt.u64.u32 	%rd69, %r136;
	or.b64  	%rd70, %rd68, %rd69;
	cvt.rn.f64.s64 	%fd3, %rd70;
	mul.f64 	%fd4, %fd3, 0d3BF921FB54442D19;
	cvt.rn.f32.f64 	%f74, %fd4;
	neg.f32 	%f75, %f74;
	setp.lt.s32 	%p16, %r133, 0;
	selp.f32 	%f175, %f75, %f74, %p16;
$L__BB1_17:
	ld.param.u32 	%r229, [_Z12ComputeQ_GPUiiPfS_S_S_S__param_1];
	mul.rn.f32 	%f77, %f175, %f175;
	and.b32  	%r139, %r237, 1;
	setp.eq.b32 	%p17, %r139, 1;
	selp.f32 	%f78, 0f3F800000, %f175, %p17;
	fma.rn.f32 	%f79, %f77, %f78, 0f00000000;
	fma.rn.f32 	%f80, %f77, 0f37CBAC00, 0fBAB607ED;
	selp.f32 	%f81, %f80, 0fB94D4153, %p17;
	selp.f32 	%f82, 0f3D2AAABB, 0f3C0885E4, %p17;
	fma.rn.f32 	%f83, %f81, %f77, %f82;
	selp.f32 	%f84, 0fBEFFFFFF, 0fBE2AAAA8, %p17;
	fma.rn.f32 	%f85, %f83, %f77, %f84;
	fma.rn.f32 	%f86, %f85, %f79, %f78;
	and.b32  	%r140, %r237, 2;
	setp.eq.s32 	%p18, %r140, 0;
	mov.f32 	%f87, 0f00000000;
	sub.f32 	%f88, %f87, %f86;
	selp.f32 	%f89, %f86, %f88, %p18;
	fma.rn.f32 	%f184, %f7, %f89, %f184;
	st.shared.f32 	[_ZZ12ComputeQ_GPUiiPfS_S_S_S_E3sQi], %f184;
	add.s32 	%r241, %r229, 1;
	mov.b32 	%r240, 1;
$L__BB1_18:
	ld.param.u32 	%r227, [_Z12ComputeQ_GPUiiPfS_S_S_S__param_0];
	setp.ge.s32 	%p19, %r241, %r227;
	@%p19 bra 	$L__BB1_54;
	mov.u64 	%rd72, ck;
	mov.u64 	%rd105, __cudart_i2opi_f;
$L__BB1_20:
	mov.u32 	%r31, %r240;
	mul.wide.u32 	%rd71, %r31, 16;
	add.s64 	%rd17, %rd72, %rd71;
	ld.const.f32 	%f90, [%rd17];
	ld.const.f32 	%f91, [%rd17+4];
	mul.f32 	%f92, %f91, %f2;
	fma.rn.f32 	%f93, %f90, %f1, %f92;
	ld.const.f32 	%f94, [%rd17+8];
	fma.rn.f32 	%f95, %f94, %f3, %f93;
	mul.f32 	%f22, %f95, 0f40C90FDB;
	ld.const.f32 	%f23, [%rd17+12];
	mul.f32 	%f96, %f22, 0f3F22F983;
	cvt.rni.s32.f32 	%r249, %f96;
	cvt.rn.f32.s32 	%f97, %r249;
	fma.rn.f32 	%f98, %f97, 0fBFC90FDA, %f22;
	fma.rn.f32 	%f99, %f97, 0fB3A22168, %f98;
	fma.rn.f32 	%f181, %f97, 0fA7C234C5, %f99;
	abs.f32 	%f25, %f22;
	setp.ltu.f32 	%p20, %f25, 0f47CE4780;
	mov.u32 	%r245, %r249;
	mov.f32 	%f180, %f181;
	@%p20 bra 	$L__BB1_28;
	setp.neu.f32 	%p21, %f25, 0f7F800000;
	@%p21 bra 	$L__BB1_23;
	mov.f32 	%f102, 0f00000000;
	mul.rn.f32 	%f180, %f22, %f102;
	mov.b32 	%r245, 0;
	bra.uni 	$L__BB1_28;
$L__BB1_23:
	mov.b32 	%r34, %f22;
	shl.b32 	%r142, %r34, 8;
	or.b32  	%r35, %r142, -2147483648;
	mov.b64 	%rd120, 0;
	mov.b32 	%r242, 0;
	mov.u64 	%rd118, __cudart_i2opi_f;
	mov.u64 	%rd119, %rd4;
$L__BB1_24:
	.pragma "nounroll";
	ld.global.nc.u32 	%r143, [%rd118];
	mad.wide.u32 	%rd75, %r143, %r35, %rd120;
	shr.u64 	%rd120, %rd75, 32;
	st.local.u32 	[%rd119], %rd75;
	add.s32 	%r242, %r242, 1;
	add.s64 	%rd119, %rd119, 4;
	add.s64 	%rd118, %rd118, 4;
	setp.ne.s32 	%p22, %r242, 6;
	@%p22 bra 	$L__BB1_24;
	shr.u32 	%r144, %r34, 23;
	st.local.u32 	[%rd4+24], %rd120;
	and.b32  	%r38, %r144, 31;
	and.b32  	%r145, %r144, 224;
	add.s32 	%r146, %r145, -128;
	shr.u32 	%r147, %r146, 5;
	mul.wide.u32 	%rd76, %r147, 4;
	sub.s64 	%rd24, %rd4, %rd76;
	ld.local.u32 	%r243, [%rd24+24];
	ld.local.u32 	%r244, [%rd24+20];
	setp.eq.s32 	%p23, %r38, 0;
	@%p23 bra 	$L__BB1_27;
	shf.l.wrap.b32 	%r243, %r244, %r243, %r38;
	ld.local.u32 	%r148, [%rd24+16];
	shf.l.wrap.b32 	%r244, %r148, %r244, %r38;
$L__BB1_27:
	shr.u32 	%r149, %r243, 30;
	shf.l.wrap.b32 	%r150, %r244, %r243, 2;
	shl.b32 	%r151, %r244, 2;
	shr.u32 	%r152, %r150, 31;
	add.s32 	%r153, %r152, %r149;
	neg.s32 	%r154, %r153;
	setp.lt.s32 	%p24, %r34, 0;
	selp.b32 	%r245, %r154, %r153, %p24;
	xor.b32  	%r155, %r150, %r34;
	shr.s32 	%r156, %r150, 31;
	xor.b32  	%r157, %r156, %r150;
	xor.b32  	%r158, %r156, %r151;
	cvt.u64.u32 	%rd77, %r157;
	shl.b64 	%rd78, %rd77, 32;
	cvt.u64.u32 	%rd79, %r158;
	or.b64  	%rd80, %rd78, %rd79;
	cvt.rn.f64.s64 	%fd5, %rd80;
	mul.f64 	%fd6, %fd5, 0d3BF921FB54442D19;
	cvt.rn.f32.f64 	%f100, %fd6;
	neg.f32 	%f101, %f100;
	setp.lt.s32 	%p25, %r155, 0;
	selp.f32 	%f180, %f101, %f100, %p25;
$L__BB1_28:
	setp.ltu.f32 	%p26, %f25, 0f47CE4780;
	add.s32 	%r160, %r245, 1;
	mul.rn.f32 	%f103, %f180, %f180;
	and.b32  	%r161, %r245, 1;
	setp.eq.b32 	%p27, %r161, 1;
	selp.f32 	%f104, %f180, 0f3F800000, %p27;
	fma.rn.f32 	%f105, %f103, %f104, 0f00000000;
	fma.rn.f32 	%f106, %f103, 0f37CBAC00, 0fBAB607ED;
	selp.f32 	%f107, 0fB94D4153, %f106, %p27;
	selp.f32 	%f108, 0f3C0885E4, 0f3D2AAABB, %p27;
	fma.rn.f32 	%f109, %f107, %f103, %f108;
	selp.f32 	%f110, 0fBE2AAAA8, 0fBEFFFFFF, %p27;
	fma.rn.f32 	%f111, %f109, %f103, %f110;
	fma.rn.f32 	%f112, %f111, %f105, %f104;
	and.b32  	%r162, %r160, 2;
	setp.eq.s32 	%p28, %r162, 0;
	mov.f32 	%f113, 0f00000000;
	sub.f32 	%f114, %f113, %f112;
	selp.f32 	%f115, %f112, %f114, %p28;
	fma.rn.f32 	%f29, %f23, %f115, %f185;
	@%p26 bra 	$L__BB1_36;
	setp.neu.f32 	%p29, %f25, 0f7F800000;
	@%p29 bra 	$L__BB1_31;
	mov.f32 	%f118, 0f00000000;
	mul.rn.f32 	%f181, %f22, %f118;
	mov.b32 	%r249, 0;
	bra.uni 	$L__BB1_36;
$L__BB1_31:
	mov.b32 	%r47, %f22;
	shl.b32 	%r164, %r47, 8;
	or.b32  	%r48, %r164, -2147483648;
	mov.b64 	%rd121, 0;
	mov.b32 	%r246, 0;
$L__BB1_32:
	.pragma "nounroll";
	mul.wide.u32 	%rd82, %r246, 4;
	mov.u64 	%rd83, __cudart_i2opi_f;
	add.s64 	%rd84, %rd83, %rd82;
	ld.global.nc.u32 	%r165, [%rd84];
	mad.wide.u32 	%rd85, %r165, %r48, %rd121;
	shr.u64 	%rd121, %rd85, 32;
	add.s64 	%rd86, %rd3, %rd82;
	st.local.u32 	[%rd86], %rd85;
	add.s32 	%r246, %r246, 1;
	setp.ne.s32 	%p30, %r246, 6;
	@%p30 bra 	$L__BB1_32;
	shr.u32 	%r166, %r47, 23;
	st.local.u32 	[%rd3+24], %rd121;
	and.b32  	%r51, %r166, 31;
	and.b32  	%r167, %r166, 224;
	add.s32 	%r168, %r167, -128;
	shr.u32 	%r169, %r168, 5;
	mul.wide.u32 	%rd87, %r169, 4;
	sub.s64 	%rd27, %rd3, %rd87;
	ld.local.u32 	%r247, [%rd27+24];
	ld.local.u32 	%r248, [%rd27+20];
	setp.eq.s32 	%p31, %r51, 0;
	@%p31 bra 	$L__BB1_35;
	shf.l.wrap.b32 	%r247, %r248, %r247, %r51;
	ld.local.u32 	%r170, [%rd27+16];
	shf.l.wrap.b32 	%r248, %r170, %r248, %r51;
$L__BB1_35:
	shr.u32 	%r171, %r247, 30;
	shf.l.wrap.b32 	%r172, %r248, %r247, 2;
	shl.b32 	%r173, %r248, 2;
	shr.u32 	%r174, %r172, 31;
	add.s32 	%r175, %r174, %r171;
	neg.s32 	%r176, %r175;
	setp.lt.s32 	%p32, %r47, 0;
	selp.b32 	%r249, %r176, %r175, %p32;
	xor.b32  	%r177, %r172, %r47;
	shr.s32 	%r178, %r172, 31;
	xor.b32  	%r179, %r178, %r172;
	xor.b32  	%r180, %r178, %r173;
	cvt.u64.u32 	%rd88, %r179;
	shl.b64 	%rd89, %rd88, 32;
	cvt.u64.u32 	%rd90, %r180;
	or.b64  	%rd91, %rd89, %rd90;
	cvt.rn.f64.s64 	%fd7, %rd91;
	mul.f64 	%fd8, %fd7, 0d3BF921FB54442D19;
	cvt.rn.f32.f64 	%f116, %fd8;
	neg.f32 	%f117, %f116;
	setp.lt.s32 	%p33, %r177, 0;
	selp.f32 	%f181, %f117, %f116, %p33;
$L__BB1_36:
	mul.rn.f32 	%f119, %f181, %f181;
	and.b32  	%r182, %r249, 1;
	setp.eq.b32 	%p34, %r182, 1;
	selp.f32 	%f120, 0f3F800000, %f181, %p34;
	fma.rn.f32 	%f121, %f119, %f120, 0f00000000;
	fma.rn.f32 	%f122, %f119, 0f37CBAC00, 0fBAB607ED;
	selp.f32 	%f123, %f122, 0fB94D4153, %p34;
	selp.f32 	%f124, 0f3D2AAABB, 0f3C0885E4, %p34;
	fma.rn.f32 	%f125, %f123, %f119, %f124;
	selp.f32 	%f126, 0fBEFFFFFF, 0fBE2AAAA8, %p34;
	fma.rn.f32 	%f127, %f125, %f119, %f126;
	fma.rn.f32 	%f128, %f127, %f121, %f120;
	and.b32  	%r183, %r249, 2;
	setp.eq.s32 	%p35, %r183, 0;
	mov.f32 	%f129, 0f00000000;
	sub.f32 	%f130, %f129, %f128;
	selp.f32 	%f131, %f128, %f130, %p35;
	fma.rn.f32 	%f33, %f23, %f131, %f184;
	ld.const.f32 	%f132, [%rd17+16];
	ld.const.f32 	%f133, [%rd17+20];
	mul.f32 	%f134, %f133, %f2;
	fma.rn.f32 	%f135, %f132, %f1, %f134;
	ld.const.f32 	%f136, [%rd17+24];
	fma.rn.f32 	%f137, %f136, %f3, %f135;
	mul.f32 	%f34, %f137, 0f40C90FDB;
	ld.const.f32 	%f35, [%rd17+28];
	mul.f32 	%f138, %f34, 0f3F22F983;
	cvt.rni.s32.f32 	%r257, %f138;
	cvt.rn.f32.s32 	%f139, %r257;
	fma.rn.f32 	%f140, %f139, 0fBFC90FDA, %f34;
	fma.rn.f32 	%f141, %f139, 0fB3A22168, %f140;
	fma.rn.f32 	%f183, %f139, 0fA7C234C5, %f141;
	abs.f32 	%f37, %f34;
	setp.ltu.f32 	%p36, %f37, 0f47CE4780;
	mov.u32 	%r253, %r257;
	mov.f32 	%f182, %f183;
	@%p36 bra 	$L__BB1_44;
	setp.neu.f32 	%p37, %f37, 0f7F800000;
	@%p37 bra 	$L__BB1_39;
	mov.f32 	%f144, 0f00000000;
	mul.rn.f32 	%f182, %f34, %f144;
	mov.b32 	%r253, 0;
	bra.uni 	$L__BB1_44;
$L__BB1_39:
	mov.b32 	%r61, %f34;
	shl.b32 	%r185, %r61, 8;
	or.b32  	%r62, %r185, -2147483648;
	mov.b64 	%rd122, 0;
	mov.b32 	%r250, 0;
$L__BB1_40:
	.pragma "nounroll";
	mul.wide.u32 	%rd93, %r250, 4;
	mov.u64 	%rd94, __cudart_i2opi_f;
	add.s64 	%rd95, %rd94, %rd93;
	ld.global.nc.u32 	%r186, [%rd95];
	mad.wide.u32 	%rd96, %r186, %r62, %rd122;
	shr.u64 	%rd122, %rd96, 32;
	add.s64 	%rd97, %rd2, %rd93;
	st.local.u32 	[%rd97], %rd96;
	add.s32 	%r250, %r250, 1;
	setp.ne.s32 	%p38, %r250, 6;
	@%p38 bra 	$L__BB1_40;
	shr.u32 	%r187, %r61, 23;
	st.local.u32 	[%rd2+24], %rd122;
	and.b32  	%r65, %r187, 31;
	and.b32  	%r188, %r187, 224;
	add.s32 	%r189, %r188, -128;
	shr.u32 	%r190, %r189, 5;
	mul.wide.u32 	%rd98, %r190, 4;
	sub.s64 	%rd30, %rd2, %rd98;
	ld.local.u32 	%r251, [%rd30+24];
	ld.local.u32 	%r252, [%rd30+20];
	setp.eq.s32 	%p39, %r65, 0;
	@%p39 bra 	$L__BB1_43;
	shf.l.wrap.b32 	%r251, %r252, %r251, %r65;
	ld.local.u32 	%r191, [%rd30+16];
	shf.l.wrap.b32 	%r252, %r191, %r252, %r65;
$L__BB1_43:
	shr.u32 	%r192, %r251, 30;
	shf.l.wrap.b32 	%r193, %r252, %r251, 2;
	shl.b32 	%r194, %r252, 2;
	shr.u32 	%r195, %r193, 31;
	add.s32 	%r196, %r195, %r192;
	neg.s32 	%r197, %r196;
	setp.lt.s32 	%p40, %r61, 0;
	selp.b32 	%r253, %r197, %r196, %p40;
	xor.b32  	%r198, %r193, %r61;
	shr.s32 	%r199, %r193, 31;
	xor.b32  	%r200, %r199, %r193;
	xor.b32  	%r201, %r199, %r194;
	cvt.u64.u32 	%rd99, %r200;
	shl.b64 	%rd100, %rd99, 32;
	cvt.u64.u32 	%rd101, %r201;
	or.b64  	%rd102, %rd100, %rd101;
	cvt.rn.f64.s64 	%fd9, %rd102;
	mul.f64 	%fd10, %fd9, 0d3BF921FB54442D19;
	cvt.rn.f32.f64 	%f142, %fd10;
	neg.f32 	%f143, %f142;
	setp.lt.s32 	%p41, %r198, 0;
	selp.f32 	%f182, %f143, %f142, %p41;
$L__BB1_44:
	setp.ltu.f32 	%p42, %f37, 0f47CE4780;
	add.s32 	%r203, %r253, 1;
	mul.rn.f32 	%f145, %f182, %f182;
	and.b32  	%r204, %r253, 1;
	setp.eq.b32 	%p43, %r204, 1;
	selp.f32 	%f146, %f182, 0f3F800000, %p43;
	fma.rn.f32 	%f147, %f145, %f146, 0f00000000;
	fma.rn.f32 	%f148, %f145, 0f37CBAC00, 0fBAB607ED;
	selp.f32 	%f149, 0fB94D4153, %f148, %p43;
	selp.f32 	%f150, 0f3C0885E4, 0f3D2AAABB, %p43;
	fma.rn.f32 	%f151, %f149, %f145, %f150;
	selp.f32 	%f152, 0fBE2AAAA8, 0fBEFFFFFF, %p43;
	fma.rn.f32 	%f153, %f151, %f145, %f152;
	fma.rn.f32 	%f154, %f153, %f147, %f146;
	and.b32  	%r205, %r203, 2;
	setp.eq.s32 	%p44, %r205, 0;
	mov.f32 	%f155, 0f00000000;
	sub.f32 	%f156, %f155, %f154;
	selp.f32 	%f157, %f154, %f156, %p44;
	fma.rn.f32 	%f185, %f35, %f157, %f29;
	@%p42 bra 	$L__BB1_52;
	setp.neu.f32 	%p45, %f37, 0f7F800000;
	@%p45 bra 	$L__BB1_47;
	mov.f32 	%f160, 0f00000000;
	mul.rn.f32 	%f183, %f34, %f160;
	mov.b32 	%r257, 0;
	bra.uni 	$L__BB1_52;
$L__BB1_47:
	mov.b32 	%r74, %f34;
	shl.b32 	%r207, %r74, 8;
	or.b32  	%r75, %r207, -2147483648;
	mov.b64 	%rd123, 0;
	mov.b32 	%r254, 0;
$L__BB1_48:
	.pragma "nounroll";
	mul.wide.u32 	%rd104, %r254, 4;
	add.s64 	%rd106, %rd105, %rd104;
	ld.global.nc.u32 	%r208, [%rd106];
	mad.wide.u32 	%rd107, %r208, %r75, %rd123;
	shr.u64 	%rd123, %rd107, 32;
	add.s64 	%rd108, %rd1, %rd104;
	st.local.u32 	[%rd108], %rd107;
	add.s32 	%r254, %r254, 1;
	setp.ne.s32 	%p46, %r254, 6;
	@%p46 bra 	$L__BB1_48;
	shr.u32 	%r209, %r74, 23;
	st.local.u32 	[%rd1+24], %rd123;
	and.b32  	%r78, %r209, 31;
	and.b32  	%r210, %r209, 224;
	add.s32 	%r211, %r210, -128;
	shr.u32 	%r212, %r211, 5;
	mul.wide.u32 	%rd109, %r212, 4;
	sub.s64 	%rd33, %rd1, %rd109;
	ld.local.u32 	%r255, [%rd33+24];
	ld.local.u32 	%r256, [%rd33+20];
	setp.eq.s32 	%p47, %r78, 0;
	@%p47 bra 	$L__BB1_51;
	shf.l.wrap.b32 	%r255, %r256, %r255, %r78;
	ld.local.u32 	%r213, [%rd33+16];
	shf.l.wrap.b32 	%r256, %r213, %r256, %r78;
$L__BB1_51:
	shr.u32 	%r214, %r255, 30;
	shf.l.wrap.b32 	%r215, %r256, %r255, 2;
	shl.b32 	%r216, %r256, 2;
	shr.u32 	%r217, %r215, 31;
	add.s32 	%r218, %r217, %r214;
	neg.s32 	%r219, %r218;
	setp.lt.s32 	%p48, %r74, 0;
	selp.b32 	%r257, %r219, %r218, %p48;
	xor.b32  	%r220, %r215, %r74;
	shr.s32 	%r221, %r215, 31;
	xor.b32  	%r222, %r221, %r215;
	xor.b32  	%r223, %r221, %r216;
	cvt.u64.u32 	%rd110, %r222;
	shl.b64 	%rd111, %rd110, 32;
	cvt.u64.u32 	%rd112, %r223;
	or.b64  	%rd113, %rd111, %rd112;
	cvt.rn.f64.s64 	%fd11, %rd113;
	mul.f64 	%fd12, %fd11, 0d3BF921FB54442D19;
	cvt.rn.f32.f64 	%f158, %fd12;
	neg.f32 	%f159, %f158;
	setp.lt.s32 	%p49, %r220, 0;
	selp.f32 	%f183, %f159, %f158, %p49;
$L__BB1_52:
	ld.param.u32 	%r228, [_Z12ComputeQ_GPUiiPfS_S_S_S__param_0];
	mul.rn.f32 	%f161, %f183, %f183;
	and.b32  	%r225, %r257, 1;
	setp.eq.b32 	%p50, %r225, 1;
	selp.f32 	%f162, 0f3F800000, %f183, %p50;
	fma.rn.f32 	%f163, %f161, %f162, 0f00000000;
	fma.rn.f32 	%f164, %f161, 0f37CBAC00, 0fBAB607ED;
	selp.f32 	%f165, %f164, 0fB94D4153, %p50;
	selp.f32 	%f166, 0f3D2AAABB, 0f3C0885E4, %p50;
	fma.rn.f32 	%f167, %f165, %f161, %f166;
	selp.f32 	%f168, 0fBEFFFFFF, 0fBE2AAAA8, %p50;
	fma.rn.f32 	%f169, %f167, %f161, %f168;
	fma.rn.f32 	%f170, %f169, %f163, %f162;
	and.b32  	%r226, %r257, 2;
	setp.eq.s32 	%p51, %r226, 0;
	mov.f32 	%f171, 0f00000000;
	sub.f32 	%f172, %f171, %f170;
	selp.f32 	%f173, %f170, %f172, %p51;
	fma.rn.f32 	%f184, %f35, %f173, %f33;
	add.s32 	%r240, %r31, 2;
	add.s32 	%r241, %r241, 2;
	setp.lt.u32 	%p52, %r31, 1022;
	setp.lt.s32 	%p53, %r241, %r228;
	and.pred  	%p54, %p52, %p53;
	@%p54 bra 	$L__BB1_20;
	st.shared.f32 	[_ZZ12ComputeQ_GPUiiPfS_S_S_S_E3sQr], %f185;
	st.shared.f32 	[_ZZ12ComputeQ_GPUiiPfS_S_S_S_E3sQi], %f184;
$L__BB1_54:
	st.global.f32 	[%rd5], %f185;
	st.global.f32 	[%rd6], %f184;
	ret;

}


// ===== COMPILED SASS (sm_100) =====

	.target	sm_100

	.elftype	@"ET_EXEC"


//--------------------- .note.nv.tkinfo           --------------------------
	.section	.note.nv.tkinfo,"",@"SHT_NOTE"
	.sectionflags	@"SHF_NOTE_NV_TKINFO"
	.tkinfo
        /*0018*/ 	.word	0x00000002
        /*0030*/ 	.string	""
        /*0030*/ 	.string	"ptxas"
        /*0030*/ 	.string	"Cuda compilation tools, release 13.0, V13.0.88"
        /*0030*/ 	.string	"Build cuda_13.0.r13.0/compiler.36424714_0"
        /*0030*/ 	.string	"-arch sm_100 -m 64 "



//--------------------- .note.nv.cuinfo           --------------------------
	.section	.note.nv.cuinfo,"",@"SHT_NOTE"
	.sectionflags	@"SHF_NOTE_NV_CUINFO"
        /*0018*/ 	.short	0x0002
        /*001a*/ 	.short	0x0064
        /*001c*/ 	.short	0x0082
	.zero		2


//--------------------- .nv.info                  --------------------------
	.section	.nv.info,"",@"SHT_CUDA_INFO"
	.align	4


	//----- nvinfo : EIATTR_REGCOUNT
	.align		4
        /*0000*/ 	.byte	0x04, 0x2f
        /*0002*/ 	.short	(.L_3 - .L_2)
	.align		4
.L_2:
        /*0004*/ 	.word	index@(_Z17ComputePhiMag_GPUPfS_S_i)
        /*0008*/ 	.word	0x0000000e


	//----- nvinfo : EIATTR_FRAME_SIZE
	.align		4
.L_3:
        /*000c*/ 	.byte	0x04, 0x11
        /*000e*/ 	.short	(.L_5 - .L_4)
	.align		4
.L_4:
        /*0010*/ 	.word	index@(_Z17ComputePhiMag_GPUPfS_S_i)
        /*0014*/ 	.word	0x00000000


	//----- nvinfo : EIATTR_REGCOUNT
	.align		4
.L_5:
        /*0018*/ 	.byte	0x04, 0x2f
        /*001a*/ 	.short	(.L_7 - .L_6)
	.align		4
.L_6:
        /*001c*/ 	.word	index@(_Z12ComputeQ_GPUiiPfS_S_S_S_)
        /*0020*/ 	.word	0x00000020


	//----- nvinfo : EIATTR_FRAME_SIZE
	.align		4
.L_7:
        /*0024*/ 	.byte	0x04, 0x11
        /*0026*/ 	.short	(.L_9 - .L_8)
	.align		4
.L_8:
        /*0028*/ 	.word	index@(_Z12ComputeQ_GPUiiPfS_S_S_S_)
        /*002c*/ 	.word	0x00000000


	//----- nvinfo : EIATTR_MIN_STACK_SIZE
	.align		4
.L_9:
        /*0030*/ 	.byte	0x04, 0x12
        /*0032*/ 	.short	(.L_11 - .L_10)
	.align		4
.L_10:
        /*0034*/ 	.word	index@(_Z12ComputeQ_GPUiiPfS_S_S_S_)
        /*0038*/ 	.word	0x00000000


	//----- nvinfo : EIATTR_MIN_STACK_SIZE
	.align		4
.L_11:
        /*003c*/ 	.byte	0x04, 0x12
        /*003e*/ 	.short	(.L_13 - .L_12)
	.align		4
.L_12:
        /*0040*/ 	.word	index@(_Z17ComputePhiMag_GPUPfS_S_i)
        /*0044*/ 	.word	0x00000000
.L_13:


//--------------------- .nv.compat                --------------------------
	.section	.nv.compat,"",@"SHT_CUDA_COMPAT_INFO"
	.align	4
        /*0000*/ 	.byte	0x02, 0x09, 0x00, 0x00, 0x02, 0x02, 0x01, 0x00, 0x02, 0x05, 0x05, 0x00, 0x03, 0x07, 0x01, 0x01
        /*0010*/ 	.byte	0x02, 0x03, 0x00, 0x00, 0x02, 0x06, 0x01, 0x00, 0x04, 0x0b, 0x08, 0x00, 0x01, 0x00, 0x00, 0x00
        /*0020*/ 	.byte	0x00, 0x00, 0x00, 0x00


//--------------------- .nv.info._Z12ComputeQ_GPUiiPfS_S_S_S_ --------------------------
	.section	.nv.info._Z12ComputeQ_GPUiiPfS_S_S_S_,"",@"SHT_CUDA_INFO"
	.sectionflags	@""
	.align	4


	//----- nvinfo : EIATTR_CUDA_API_VERSION
	.align		4
        /*0000*/ 	.byte	0x04, 0x37
        /*0002*/ 	.short	(.L_15 - .L_14)
.L_14:
        /*0004*/ 	.word	0x00000082


	//----- nvinfo : EIATTR_KPARAM_INFO
	.align		4
.L_15:
        /*0008*/ 	.byte	0x04, 0x17
        /*000a*/ 	.short	(.L_17 - .L_16)
.L_16:
        /*000c*/ 	.word	0x00000000
        /*0010*/ 	.short	0x0006
        /*0012*/ 	.short	0x0028
        /*0014*/ 	.byte	0x00, 0xf5, 0x21, 0x00


	//----- nvinfo : EIATTR_KPARAM_INFO
	.align		4
.L_17:
        /*0018*/ 	.byte	0x04, 0x17
        /*001a*/ 	.short	(.L_19 - .L_18)
.L_18:
        /*001c*/ 	.word	0x00000000
        /*0020*/ 	.short	0x0005
        /*0022*/ 	.short	0x0020
        /*0024*/ 	.byte	0x00, 0xf5, 0x21, 0x00


	//----- nvinfo : EIATTR_KPARAM_INFO
	.align		4
.L_19:
        /*0028*/ 	.byte	0x04, 0x17
        /*002a*/ 	.short	(.L_21 - .L_20)
.L_20:
        /*002c*/ 	.word	0x00000000
        /*0030*/ 	.short	0x0004
        /*0032*/ 	.short	0x0018
        /*0034*/ 	.byte	0x00, 0xf5, 0x21, 0x00


	//----- nvinfo : EIATTR_KPARAM_INFO
	.align		4
.L_21:
        /*0038*/ 	.byte	0x04, 0x17
        /*003a*/ 	.short	(.L_23 - .L_22)
.L_22:
        /*003c*/ 	.word	0x00000000
        /*0040*/ 	.short	0x0003
        /*0042*/ 	.short	0x0010
        /*0044*/ 	.byte	0x00, 0xf5, 0x21, 0x00


	//----- nvinfo : EIATTR_KPARAM_INFO
	.align		4
.L_23:
        /*0048*/ 	.byte	0x04, 0x17
        /*004a*/ 	.short	(.L_25 - .L_24)
.L_24:
        /*004c*/ 	.word	0x00000000
        /*0050*/ 	.short	0x0002
        /*0052*/ 	.short	0x0008
        /*0054*/ 	.byte	0x00, 0xf5, 0x21, 0x00


	//----- nvinfo : EIATTR_KPARAM_INFO
	.align		4
.L_25:
        /*0058*/ 	.byte	0x04, 0x17
        /*005a*/ 	.short	(.L_27 - .L_26)
.L_26:
        /*005c*/ 	.word	0x00000000
        /*0060*/ 	.short	0x0001
        /*0062*/ 	.short	0x0004
        /*0064*/ 	.byte	0x00, 0xf0, 0x11, 0x00


	//----- nvinfo : EIATTR_KPARAM_INFO
	.align		4
.L_27:
        /*0068*/ 	.byte	0x04, 0x17
        /*006a*/ 	.short	(.L_29 - .L_28)
.L_28:
        /*006c*/ 	.word	0x00000000
        /*0070*/ 	.short	0x0000
        /*0072*/ 	.short	0x0000
        /*0074*/ 	.byte	0x00, 0xf0, 0x11, 0x00


	//----- nvinfo : EIATTR_SPARSE_MMA_MASK
	.align		4
.L_29:
        /*0078*/ 	.byte	0x03, 0x50
        /*007a*/ 	.short	0x0000


	//----- nvinfo : EIATTR_MAXREG_COUNT
	.align		4
        /*007c*/ 	.byte	0x03, 0x1b
        /*007e*/ 	.short	0x00ff


	//----- nvinfo : EIATTR_MERCURY_ISA_VERSION
	.align		4
        /*0080*/ 	.byte	0x03, 0x5f
        /*0082*/ 	.short	0x0101


	//----- nvinfo : EIATTR_VRC_CTA_INIT_COUNT
	.align		4
        /*0084*/ 	.byte	0x02, 0x4a
	.zero		1
	.zero		1


	//----- nvinfo : EIATTR_EXIT_INSTR_OFFSETS
	.align		4
        /*0088*/ 	.byte	0x04, 0x1c
        /*008a*/ 	.short	(.L_31 - .L_30)


	//   ....[0]....
.L_30:
        /*008c*/ 	.word	0x00003070


	//----- nvinfo : EIATTR_CRS_STACK_SIZE
	.align		4
.L_31:
        /*0090*/ 	.byte	0x04, 0x1e
        /*0092*/ 	.short	(.L_33 - .L_32)
.L_32:
        /*0094*/ 	.word	0x00000000


	//----- nvinfo : EIATTR_CBANK_PARAM_SIZE
	.align		4
.L_33:
        /*0098*/ 	.byte	0x03, 0x19
        /*009a*/ 	.short	0x0030


	//----- nvinfo : EIATTR_PARAM_CBANK
	.align		4
        /*009c*/ 	.byte	0x04, 0x0a
        /*009e*/ 	.short	(.L_35 - .L_34)
	.align		4
.L_34:
        /*00a0*/ 	.word	index@(.nv.constant0._Z12ComputeQ_GPUiiPfS_S_S_S_)
        /*00a4*/ 	.short	0x0380
        /*00a6*/ 	.short	0x0030


	//----- nvinfo : EIATTR_SW_WAR
	.align		4
.L_35:
        /*00a8*/ 	.byte	0x04, 0x36
        /*00aa*/ 	.short	(.L_37 - .L_36)
.L_36:
        /*00ac*/ 	.word	0x00000008
.L_37:


//--------------------- .nv.info._Z17ComputePhiMag_GPUPfS_S_i --------------------------
	.section	.nv.info._Z17ComputePhiMag_GPUPfS_S_i,"",@"SHT_CUDA_INFO"
	.sectionflags	@""
	.align	4


	//----- nvinfo : EIATTR_CUDA_API_VERSION
	.align		4
        /*0000*/ 	.byte	0x04, 0x37
        /*0002*/ 	.short	(.L_39 - .L_38)
.L_38:
        /*0004*/ 	.word	0x00000082


	//----- nvinfo : EIATTR_KPARAM_INFO
	.align		4
.L_39:
        /*0008*/ 	.byte	0x04, 0x17
        /*000a*/ 	.short	(.L_41 - .L_40)
.L_40:
        /*000c*/ 	.word	0x00000000
        /*0010*/ 	.short	0x0003
        /*0012*/ 	.short	0x0018
        /*0014*/ 	.byte	0x00, 0xf0, 0x11, 0x00


	//----- nvinfo : EIATTR_KPARAM_INFO
	.align		4
.L_41:
        /*0018*/ 	.byte	0x04, 0x17
        /*001a*/ 	.short	(.L_43 - .L_42)
.L_42:
        /*001c*/ 	.word	0x00000000
        /*0020*/ 	.short	0x0002
        /*0022*/ 	.short	0x0010
        /*0024*/ 	.byte	0x00, 0xf5, 0x21, 0x00


	//----- nvinfo : EIATTR_KPARAM_INFO
	.align		4
.L_43:
        /*0028*/ 	.byte	0x04, 0x17
        /*002a*/ 	.short	(.L_45 - .L_44)
.L_44:
        /*002c*/ 	.word	0x00000000
        /*0030*/ 	.short	0x0001
        /*0032*/ 	.short	0x0008
        /*0034*/ 	.byte	0x00, 0xf5, 0x21, 0x00


	//----- nvinfo : EIATTR_KPARAM_INFO
	.align		4
.L_45:
        /*0038*/ 	.byte	0x04, 0x17
        /*003a*/ 	.short	(.L_47 - .L_46)
.L_46:
        /*003c*/ 	.word	0x00000000
        /*0040*/ 	.short	0x0000
        /*0042*/ 	.short	0x0000
        /*0044*/ 	.byte	0x00, 0xf5, 0x21, 0x00


	//----- nvinfo : EIATTR_SPARSE_MMA_MASK
	.align		4
.L_47:
        /*0048*/ 	.byte	0x03, 0x50
        /*004a*/ 	.short	0x0000


	//----- nvinfo : EIATTR_MAXREG_COUNT
	.align		4
        /*004c*/ 	.byte	0x03, 0x1b
        /*004e*/ 	.short	0x00ff


	//----- nvinfo : EIATTR_MERCURY_ISA_VERSION
	.align		4
        /*0050*/ 	.byte	0x03, 0x5f
        /*0052*/ 	.short	0x0101


	//----- nvinfo : EIATTR_VRC_CTA_INIT_COUNT
	.align		4
        /*0054*/ 	.byte	0x02, 0x4a
	.zero		1
	.zero		1


	//----- nvinfo : EIATTR_EXIT_INSTR_OFFSETS
	.align		4
        /*0058*/ 	.byte	0x04, 0x1c
        /*005a*/ 	.short	(.L_49 - .L_48)


	//   ....[0]....
.L_48:
        /*005c*/ 	.word	0x00000060


	//   ....[1]....
        /*0060*/ 	.word	0x00000130


	//----- nvinfo : EIATTR_CBANK_PARAM_SIZE
	.align		4
.L_49:
        /*0064*/ 	.byte	0x03, 0x19
        /*0066*/ 	.short	0x001c


	//----- nvinfo : EIATTR_PARAM_CBANK
	.align		4
        /*0068*/ 	.byte	0x04, 0x0a
        /*006a*/ 	.short	(.L_51 - .L_50)
	.align		4
.L_50:
        /*006c*/ 	.word	index@(.nv.constant0._Z17ComputePhiMag_GPUPfS_S_i)
        /*0070*/ 	.short	0x0380
        /*0072*/ 	.short	0x001c


	//----- nvinfo : EIATTR_SW_WAR
	.align		4
.L_51:
        /*0074*/ 	.byte	0x04, 0x36
        /*0076*/ 	.short	(.L_53 - .L_52)
.L_52:
        /*0078*/ 	.word	0x00000008
.L_53:


//--------------------- .nv.callgraph             --------------------------
	.section	.nv.callgraph,"",@"SHT_CUDA_CALLGRAPH"
	.align	4
	.sectionentsize	8
	.align		4
        /*0000*/ 	.word	0x00000000
	.align		4
        /*0004*/ 	.word	0xffffffff
	.align		4
        /*0008*/ 	.word	0x00000000
	.align		4
        /*000c*/ 	.word	0xfffffffe
	.align		4
        /*0010*/ 	.word	0x00000000
	.align		4
        /*0014*/ 	.word	0xfffffffd
	.align		4
        /*0018*/ 	.word	0x00000000
	.align		4
        /*001c*/ 	.word	0xfffffffc


//--------------------- .nv.constant3             --------------------------
	.section	.nv.constant3,"a",@progbits
	.align	4
.nv.constant3:
	.type		ck,@object
	.size		ck,(.L_0 - ck)
ck:
	.zero		16384
.L_0:


//--------------------- .nv.constant4             --------------------------
	.section	.nv.constant4,"a",@progbits
	.align	8
	.align		8
.nv.constant4:
        /*0000*/ 	.dword	__cudart_i2opi_f


//--------------------- .text._Z12ComputeQ_GPUiiPfS_S_S_S_ --------------------------
	.section	.text._Z12ComputeQ_GPUiiPfS_S_S_S_,"ax",@progbits
	.align	128
        .global         _Z12ComputeQ_GPUiiPfS_S_S_S_
        .type           _Z12ComputeQ_GPUiiPfS_S_S_S_,@function
        .size           _Z12ComputeQ_GPUiiPfS_S_S_S_,(.L_x_35 - _Z12ComputeQ_GPUiiPfS_S_S_S_)
        .other          _Z12ComputeQ_GPUiiPfS_S_S_S_,@"STO_CUDA_ENTRY STV_DEFAULT"
_Z12ComputeQ_GPUiiPfS_S_S_S_:
.text._Z12ComputeQ_GPUiiPfS_S_S_S_:
[----:B------:R-:W-:Y:S01]  /*0000*/  LDC R1, c[0x0][0x37c] ;  /* 0x0000df00ff017b82 */ /* 0x000fe20000000800 */
[----:B------:R-:W0:Y:S07]  /*0010*/  S2R R9, SR_CTAID.X ;  /* 0x0000000000097919 */ /* 0x000e2e0000002500 */
[----:B------:R-:W1:Y:S01]  /*0020*/  LDC.64 R2, c[0x0][0x388] ;  /* 0x0000e200ff027b82 */ /* 0x000e620000000a00 */
[----:B------:R-:W2:Y:S01]  /*0030*/  LDCU.64 UR14, c[0x0][0x358] ;  /* 0x00006b00ff0e77ac */ /* 0x000ea20008000a00 */
[----:B------:R-:W0:Y:S01]  /*0040*/  S2R R0, SR_TID.X ;  /* 0x0000000000007919 */ /* 0x000e220000002100 */
[----:B------:R-:W3:Y:S05]  /*0050*/  LDCU UR10, c[0x0][0x380] ;  /* 0x00007000ff0a77ac */ /* 0x000eea0008000800 */
[----:B------:R-:W4:Y:S08]  /*0060*/  LDC.64 R4, c[0x0][0x390] ;  /* 0x0000e400ff047b82 */ /* 0x000f300000000a00 */
[----:B------:R-:W5:Y:S08]  /*0070*/  LDC.64 R6, c[0x0][0x398] ;  /* 0x0000e600ff067b82 */ /* 0x000f700000000a00 */
[----:B------:R-:W3:Y:S08]  /*0080*/  LDC.64 R14, c[0x0][0x3a0] ;  /* 0x0000e800ff0e7b82 */ /* 0x000ef00000000a00 */
[----:B------:R-:W3:Y:S01]  /*0090*/  LDC.64 R16, c[0x0][0x3a8] ;  /* 0x0000ea00ff107b82 */ /* 0x000ee20000000a00 */
[----:B0-----:R-:W-:-:S04]  /*00a0*/  IMAD R9, R9, 0x100, R0 ;  /* 0x0000010009097824 */ /* 0x001fc800078e0200 */
[----:B-1----:R-:W-:-:S04]  /*00b0*/  IMAD.WIDE R2, R9, 0x4, R2 ;  /* 0x0000000409027825 */ /* 0x002fc800078e0202 */
[C---:B----4-:R-:W-:Y:S01]  /*00c0*/  IMAD.WIDE R4, R9.reuse, 0x4, R4 ;  /* 0x0000000409047825 */ /* 0x050fe200078e0204 */
[----:B--2---:R-:W2:Y:S03]  /*00d0*/  LDG.E R8, desc[UR14][R2.64] ;  /* 0x0000000e02087981 */ /* 0x004ea6000c1e1900 */
[----:B-----5:R-:W-:-:S04]  /*00e0*/  IMAD.WIDE R6, R9, 0x4, R6 ;  /* 0x0000000409067825 */ /* 0x020fc800078e0206 */
[C---:B---3--:R-:W-:Y:S01]  /*00f0*/  IMAD.WIDE R14, R9.reuse, 0x4, R14 ;  /* 0x00000004090e7825 */ /* 0x048fe200078e020e */
[----:B------:R-:W2:Y:S03]  /*0100*/  LDG.E R10, desc[UR14][R6.64] ;  /* 0x0000000e060a7981 */ /* 0x000ea6000c1e1900 */
[----:B------:R-:W-:Y:S01]  /*0110*/  IMAD.WIDE R16, R9, 0x4, R16 ;  /* 0x0000000409107825 */ /* 0x000fe200078e0210 */
[----:B------:R-:W2:Y:S04]  /*0120*/  LDG.E R11, desc[UR14][R14.64] ;  /* 0x0000000e0e0b7981 */ /* 0x000ea8000c1e1900 */
[----:B------:R-:W2:Y:S04]  /*0130*/  LDG.E R9, desc[UR14][R4.64] ;  /* 0x0000000e04097981 */ /* 0x000ea8000c1e1900 */
[----:B------:R-:W3:Y:S01]  /*0140*/  LDG.E R19, desc[UR14][R16.64] ;  /* 0x0000000e10137981 */ /* 0x000ee2000c1e1900 */
[----:B------:R-:W0:Y:S01]  /*0150*/  S2UR UR6, SR_CgaCtaId ;  /* 0x00000000000679c3 */ /* 0x000e220000008800 */
[----:B------:R-:W-:-:S02]  /*0160*/  UMOV UR4, 0x400 ;  /* 0x0000040000047882 */ /* 0x000fc40000000000 */
[----:B0-----:R-:W-:Y:S02]  /*0170*/  ULEA UR6, UR6, UR4, 0x18 ;  /* 0x0000000406067291 */ /* 0x001fe4000f8ec0ff */
[----:B------:R-:W-:-:S04]  /*0180*/  ULOP3.LUT UR4, UR10, 0x1, URZ, 0xc0, !UPT ;  /* 0x000000010a047892 */ /* 0x000fc8000f8ec0ff */
[----:B------:R-:W-:Y:S01]  /*0190*/  UISETP.NE.U32.AND UP0, UPT, UR4, 0x1, UPT ;  /* 0x000000010400788c */ /* 0x000fe2000bf05070 */
[----:B------:R-:W0:Y:S02]  /*01a0*/  LDCU UR7, c[0x0][0x384] ;  /* 0x00007080ff0777ac */ /* 0x000e240008000800 */
[----:B------:R-:W-:Y:S01]  /*01b0*/  UMOV UR4, URZ ;  /* 0x000000ff00047c82 */ /* 0x000fe20008000000 */
[----:B--2---:R1:W-:Y:S04]  /*01c0*/  STS.128 [UR6], R8 ;  /* 0x00000008ff007988 */ /* 0x0043e80008000c06 */
[----:B---3--:R1:W-:Y:S01]  /*01d0*/  STS [UR6+0x10], R19 ;  /* 0x00001013ff007988 */ /* 0x0083e20008000806 */
[----:B0-----:R-:W-:Y:S05]  /*01e0*/  BRA.U UP0, `(.L_x_0) ;  /* 0x0000000d00ec7547 */ /* 0x001fea000b800000 */
[----:B------:R-:W0:Y:S01]  /*01f0*/  LDCU.64 UR4, c[0x3][URZ] ;  /* 0x00c00000ff0477ac */ /* 0x000e220008000a00 */
[----:B------:R-:W-:Y:S01]  /*0200*/  BSSY.RECONVERGENT B0, `(.L_x_1) ;  /* 0x0000071000007945 */ /* 0x000fe20003800200 */
[----:B------:R-:W2:Y:S01]  /*0210*/  LDCU UR7, c[0x3][0x8] ;  /* 0x00c00100ff0777ac */ /* 0x000ea20008000800 */
[----:B0-----:R-:W-:-:S04]  /*0220*/  FMUL R3, R9, UR5 ;  /* 0x0000000509037c20 */ /* 0x001fc80008400000 */
[----:B------:R-:W-:-:S04]  /*0230*/  FFMA R3, R8, UR4, R3 ;  /* 0x0000000408037c23 */ /* 0x000fc80008000003 */
[----:B--2---:R-:W-:-:S04]  /*0240*/  FFMA R0, R10, UR7, R3 ;  /* 0x000000070a007c23 */ /* 0x004fc80008000003 */
[----:B------:R-:W-:-:S04]  /*0250*/  FMUL R0, R0, 6.2831854820251464844 ;  /* 0x40c90fdb00007820 */ /* 0x000fc80000400000 */
[C---:B------:R-:W-:Y:S01]  /*0260*/  FMUL R5, R0.reuse, 0.63661974668502807617 ;  /* 0x3f22f98300057820 */ /* 0x040fe20000400000 */
[----:B------:R-:W-:-:S05]  /*0270*/  FSETP.GE.AND P0, PT, |R0|, 105615, PT ;  /* 0x47ce47800000780b */ /* 0x000fca0003f06200 */
[----:B------:R-:W0:Y:S02]  /*0280*/  F2I.NTZ R5, R5 ;  /* 0x0000000500057305 */ /* 0x000e240000203100 */
[----:B0-----:R-:W-:Y:S01]  /*0290*/  I2FP.F32.S32 R3, R5 ;  /* 0x0000000500037245 */ /* 0x001fe20000201400 */
[----:B------:R-:W-:-:S04]  /*02a0*/  IMAD.MOV.U32 R12, RZ, RZ, R5 ;  /* 0x000000ffff0c7224 */ /* 0x000fc800078e0005 */
[----:B------:R-:W-:-:S04]  /*02b0*/  FFMA R2, R3, -1.5707962512969970703, R0 ;  /* 0xbfc90fda03027823 */ /* 0x000fc80000000000 */
[----:B------:R-:W-:-:S04]  /*02c0*/  FFMA R2, R3, -7.5497894158615963534e-08, R2 ;  /* 0xb3a2216803027823 */ /* 0x000fc80000000002 */
[----:B------:R-:W-:Y:S01]  /*02d0*/  FFMA R4, R3, -5.3903029534742383927e-15, R2 ;  /* 0xa7c234c503047823 */ /* 0x000fe20000000002 */
[----:B------:R-:W-:-:S03]  /*02e0*/  P2R R2, PR, RZ, 0x1 ;  /* 0x00000001ff027803 */ /* 0x000fc60000000000 */
[----:B------:R-:W-:Y:S01]  /*02f0*/  IMAD.MOV.U32 R18, RZ, RZ, R4 ;  /* 0x000000ffff127224 */ /* 0x000fe200078e0004 */
[----:B------:R-:W-:Y:S06]  /*0300*/  @!P0 BRA `(.L_x_2) ;  /* 0x0000000400808947 */ /* 0x000fec0003800000 */
[----:B------:R-:W-:-:S13]  /*0310*/  FSETP.NEU.AND P0, PT, |R0|, +INF , PT ;  /* 0x7f8000000000780b */ /* 0x000fda0003f0d200 */
[----:B------:R-:W-:Y:S01]  /*0320*/  @!P0 FMUL R18, RZ, R0 ;  /* 0x00000000ff128220 */ /* 0x000fe20000400000 */
[----:B------:R-:W-:Y:S01]  /*0330*/  @!P0 IMAD.MOV.U32 R5, RZ, RZ, RZ ;  /* 0x000000ffff058224 */ /* 0x000fe200078e00ff */
[----:B------:R-:W-:Y:S06]  /*0340*/  @!P0 BRA `(.L_x_2) ;  /* 0x0000000400708947 */ /* 0x000fec0003800000 */
[----:B------:R-:W-:Y:S01]  /*0350*/  IMAD.SHL.U32 R2, R0, 0x100, RZ ;  /* 0x0000010000027824 */ /* 0x000fe200078e00ff */
[----:B------:R-:W0:Y:S01]  /*0360*/  LDCU.64 UR8, c[0x4][URZ] ;  /* 0x01000000ff0877ac */ /* 0x000e220008000a00 */
[----:B------:R-:W-:Y:S02]  /*0370*/  IMAD.MOV.U32 R5, RZ, RZ, RZ ;  /* 0x000000ffff057224 */ /* 0x000fe400078e00ff */
[----:B------:R-:W-:Y:S01]  /*0380*/  IMAD.MOV.U32 R25, RZ, RZ, RZ ;  /* 0x000000ffff197224 */ /* 0x000fe200078e00ff */
[----:B------:R-:W-:Y:S01]  /*0390*/  LOP3.LUT R18, R2, 0x80000000, RZ, 0xfc, !PT ;  /* 0x8000000002127812 */ /* 0x000fe200078efcff */
[----:B------:R-:W-:Y:S01]  /*03a0*/  UMOV UR5, URZ ;  /* 0x000000ff00057c82 */ /* 0x000fe20008000000 */
[----:B------:R-:W-:-:S05]  /*03b0*/  UMOV UR4, URZ ;  /* 0x000000ff00047c82 */ /* 0x000fca0008000000 */
.L_x_3:
[----:B0-----:R-:W-:Y:S01]  /*03c0*/  IMAD.U32 R3, RZ, RZ, UR9 ;  /* 0x00000009ff037e24 */ /* 0x001fe2000f8e00ff */
[----:B------:R-:W-:-:S05]  /*03d0*/  MOV R2, UR8 ;  /* 0x0000000800027c02 */ /* 0x000fca0008000f00 */
[----:B------:R-:W2:Y:S01]  /*03e0*/  LDG.E.CONSTANT R3, desc[UR14][R2.64] ;  /* 0x0000000e02037981 */ /* 0x000ea2000c1e9900 */
[----:B------:R-:W-:Y:S01]  /*03f0*/  UIADD3 UR4, UPT, UPT, UR4, 0x1, URZ ;  /* 0x0000000104047890 */ /* 0x000fe2000fffe0ff */
[C---:B------:R-:W-:Y:S01]  /*0400*/  ISETP.EQ.AND P0, PT, R25.reuse, RZ, PT ;  /* 0x000000ff1900720c */ /* 0x040fe20003f02270 */
[----:B------:R-:W-:Y:S01]  /*0410*/  UIADD3 UR8, UP1, UPT, UR8, 0x4, URZ ;  /* 0x0000000408087890 */ /* 0x000fe2000ff3e0ff */
[C---:B------:R-:W-:Y:S01]  /*0420*/  ISETP.EQ.AND P1, PT, R25.reuse, 0x4, PT ;  /* 0x000000041900780c */ /* 0x040fe20003f22270 */
[----:B------:R-:W-:Y:S01]  /*0430*/  UISETP.NE.AND UP0, UPT, UR4, 0x6, UPT ;  /* 0x000000060400788c */ /* 0x000fe2000bf05270 */
[C---:B------:R-:W-:Y:S01]  /*0440*/  ISETP.EQ.AND P3, PT, R25.reuse, 0xc, PT ;  /* 0x0000000c1900780c */ /* 0x040fe20003f62270 */
[----:B------:R-:W-:Y:S01]  /*0450*/  UIADD3.X UR9, UPT, UPT, URZ, UR9, URZ, UP1, !UPT ;  /* 0x00000009ff097290 */ /* 0x000fe20008ffe4ff */
[C---:B------:R-:W-:Y:S02]  /*0460*/  ISETP.EQ.AND P4, PT, R25.reuse, 0x10, PT ;  /* 0x000000101900780c */ /* 0x040fe40003f82270 */
[----:B------:R-:W-:Y:S01]  /*0470*/  ISETP.EQ.AND P5, PT, R25, 0x14, PT ;  /* 0x000000141900780c */ /* 0x000fe20003fa2270 */
[----:B--2---:R-:W-:-:S03]  /*0480*/  IMAD.WIDE.U32 R6, R3, R18, RZ ;  /* 0x0000001203067225 */ /* 0x004fc600078e00ff */
[----:B------:R-:W-:-:S04]  /*0490*/  IADD3 R6, P2, PT, R6, R5, RZ ;  /* 0x0000000506067210 */ /* 0x000fc80007f5e0ff */
[----:B------:R-:W-:Y:S01]  /*04a0*/  IADD3.X R5, PT, PT, R7, UR5, RZ, P2, !PT ;  /* 0x0000000507057c10 */ /* 0x000fe200097fe4ff */
[--C-:B------:R-:W-:Y:S01]  /*04b0*/  @P0 IMAD.MOV.U32 R24, RZ, RZ, R6.reuse ;  /* 0x000000ffff180224 */ /* 0x100fe200078e0006 */
[C---:B------:R-:W-:Y:S01]  /*04c0*/  ISETP.EQ.AND P2, PT, R25.reuse, 0x8, PT ;  /* 0x000000081900780c */ /* 0x040fe20003f42270 */
[--C-:B------:R-:W-:Y:S01]  /*04d0*/  @P1 IMAD.MOV.U32 R23, RZ, RZ, R6.reuse ;  /* 0x000000ffff171224 */ /* 0x100fe200078e0006 */
[----:B------:R-:W-:Y:S01]  /*04e0*/  IADD3 R25, PT, PT, R25, 0x4, RZ ;  /* 0x0000000419197810 */ /* 0x000fe20007ffe0ff */
[--C-:B------:R-:W-:Y:S02]  /*04f0*/  @P3 IMAD.MOV.U32 R21, RZ, RZ, R6.reuse ;  /* 0x000000ffff153224 */ /* 0x100fe400078e0006 */
[--C-:B------:R-:W-:Y:S02]  /*0500*/  @P4 IMAD.MOV.U32 R20, RZ, RZ, R6.reuse ;  /* 0x000000ffff144224 */ /* 0x100fe400078e0006 */
[----:B------:R-:W-:-:S06]  /*0510*/  @P5 IMAD.MOV.U32 R13, RZ, RZ, R6 ;  /* 0x000000ffff0d5224 */ /* 0x000fcc00078e0006 */
[----:B------:R-:W-:Y:S01]  /*0520*/  @P2 IMAD.MOV.U32 R22, RZ, RZ, R6 ;  /* 0x000000ffff162224 */ /* 0x000fe200078e0006 */
[----:B------:R-:W-:Y:S06]  /*0530*/  BRA.U UP0, `(.L_x_3) ;  /* 0xfffffffd00a07547 */ /* 0x000fec000b83ffff */
[----:B------:R-:W-:Y:S01]  /*0540*/  SHF.R.U32.HI R2, RZ, 0x17, R0 ;  /* 0x00000017ff027819 */ /* 0x000fe20000011600 */
[----:B------:R-:W-:Y:S03]  /*0550*/  BSSY.RECONVERGENT B1, `(.L_x_4) ;  /* 0x0000029000017945 */ /* 0x000fe60003800200 */
[C---:B------:R-:W-:Y:S02]  /*0560*/  LOP3.LUT R3, R2.reuse, 0xe0, RZ, 0xc0, !PT ;  /* 0x000000e002037812 */ /* 0x040fe400078ec0ff */
[----:B------:R-:W-:-:S03]  /*0570*/  LOP3.LUT P6, RZ, R2, 0x1f, RZ, 0xc0, !PT ;  /* 0x0000001f02ff7812 */ /* 0x000fc600078cc0ff */
[----:B------:R-:W-:-:S05]  /*0580*/  VIADD R3, R3, 0xffffff80 ;  /* 0xffffff8003037836 */ /* 0x000fca0000000000 */
[----:B------:R-:W-:-:S05]  /*0590*/  SHF.R.U32.HI R3, RZ, 0x5, R3 ;  /* 0x00000005ff037819 */ /* 0x000fca0000011603 */
[----:B------:R-:W-:-:S05]  /*05a0*/  IMAD.U32 R25, R3, -0x4, RZ ;  /* 0xfffffffc03197824 */ /* 0x000fca00078e00ff */
[C---:B------:R-:W-:Y:S02]  /*05b0*/  ISETP.EQ.AND P3, PT, R25.reuse, -0x18, PT ;  /* 0xffffffe81900780c */ /* 0x040fe40003f62270 */
[C---:B------:R-:W-:Y:S02]  /*05c0*/  ISETP.EQ.AND P4, PT, R25.reuse, -0x14, PT ;  /* 0xffffffec1900780c */ /* 0x040fe40003f82270 */
[C---:B------:R-:W-:Y:S02]  /*05d0*/  ISETP.EQ.AND P0, PT, R25.reuse, -0x10, PT ;  /* 0xfffffff01900780c */ /* 0x040fe40003f02270 */
[C---:B------:R-:W-:Y:S02]  /*05e0*/  ISETP.EQ.AND P1, PT, R25.reuse, -0xc, PT ;  /* 0xfffffff41900780c */ /* 0x040fe40003f22270 */
[C---:B------:R-:W-:Y:S02]  /*05f0*/  ISETP.EQ.AND P2, PT, R25.reuse, -0x8, PT ;  /* 0xfffffff81900780c */ /* 0x040fe40003f42270 */
[----:B------:R-:W-:-:S03]  /*0600*/  ISETP.EQ.AND P5, PT, R25, 0x4, PT ;  /* 0x000000041900780c */ /* 0x000fc60003fa2270 */
[--C-:B------:R-:W-:Y:S01]  /*0610*/  @P3 IMAD.MOV.U32 R18, RZ, RZ, R24.reuse ;  /* 0x000000ffff123224 */ /* 0x100fe200078e0018 */
[C---:B------:R-:W-:Y:S01]  /*0620*/  ISETP.EQ.AND P3, PT, R25.reuse, -0x4, PT ;  /* 0xfffffffc1900780c */ /* 0x040fe20003f62270 */
[----:B------:R-:W-:Y:S02]  /*0630*/  @P4 IMAD.MOV.U32 R3, RZ, RZ, R24 ;  /* 0x000000ffff034224 */ /* 0x000fe400078e0018 */
[--C-:B------:R-:W-:Y:S01]  /*0640*/  @P4 IMAD.MOV.U32 R18, RZ, RZ, R23.reuse ;  /* 0x000000ffff124224 */ /* 0x100fe200078e0017 */
[----:B------:R-:W-:Y:S01]  /*0650*/  ISETP.EQ.AND P4, PT, R25, RZ, PT ;  /* 0x000000ff1900720c */ /* 0x000fe20003f82270 */
[----:B------:R-:W-:Y:S01]  /*0660*/  @P0 IMAD.MOV.U32 R3, RZ, RZ, R23 ;  /* 0x000000ffff030224 */ /* 0x000fe200078e0017 */
[----:B------:R-:W-:Y:S01]  /*0670*/  @P1 MOV R3, R22 ;  /* 0x0000001600031202 */ /* 0x000fe20000000f00 */
[----:B------:R-:W-:Y:S02]  /*0680*/  @P2 IMAD.MOV.U32 R3, RZ, RZ, R21 ;  /* 0x000000ffff032224 */ /* 0x000fe400078e0015 */
[----:B------:R-:W-:-:S02]  /*0690*/  @P0 IMAD.MOV.U32 R18, RZ, RZ, R22 ;  /* 0x000000ffff120224 */ /* 0x000fc400078e0016 */
[----:B------:R-:W-:Y:S02]  /*06a0*/  @P1 IMAD.MOV.U32 R18, RZ, RZ, R21 ;  /* 0x000000ffff121224 */ /* 0x000fe400078e0015 */
[--C-:B------:R-:W-:Y:S02]  /*06b0*/  @P3 IMAD.MOV.U32 R3, RZ, RZ, R20.reuse ;  /* 0x000000ffff033224 */ /* 0x100fe400078e0014 */
[----:B------:R-:W-:Y:S02]  /*06c0*/  @P2 IMAD.MOV.U32 R18, RZ, RZ, R20 ;  /* 0x000000ffff122224 */ /* 0x000fe400078e0014 */
[--C-:B------:R-:W-:Y:S01]  /*06d0*/  @P4 IMAD.MOV.U32 R3, RZ, RZ, R13.reuse ;  /* 0x000000ffff034224 */ /* 0x100fe200078e000d */
[----:B------:R-:W-:Y:S01]  /*06e0*/  @P5 MOV R3, R5 ;  /* 0x0000000500035202 */ /* 0x000fe20000000f00 */
[----:B------:R-:W-:Y:S02]  /*06f0*/  @P3 IMAD.MOV.U32 R18, RZ, RZ, R13 ;  /* 0x000000ffff123224 */ /* 0x000fe400078e000d */
[----:B------:R-:W-:-:S02]  /*0700*/  @P4 IMAD.MOV.U32 R18, RZ, RZ, R5 ;  /* 0x000000ffff124224 */ /* 0x000fc400078e0005 */
[----:B------:R-:W-:Y:S01]  /*0710*/  IMAD.MOV.U32 R6, RZ, RZ, R3 ;  /* 0x000000ffff067224 */ /* 0x000fe200078e0003 */
[----:B------:R-:W-:Y:S06]  /*0720*/  @!P6 BRA `(.L_x_5) ;  /* 0x00000000002ce947 */ /* 0x000fec0003800000 */
[----:B------:R-:W-:Y:S01]  /*0730*/  @P0 IMAD.MOV.U32 R7, RZ, RZ, R24 ;  /* 0x000000ffff070224 */ /* 0x000fe200078e0018 */
[----:B------:R-:W-:Y:S01]  /*0740*/  ISETP.EQ.AND P0, PT, R25, 0x8, PT ;  /* 0x000000081900780c */ /* 0x000fe20003f02270 */
[----:B------:R-:W-:Y:S01]  /*0750*/  @P1 IMAD.MOV.U32 R7, RZ, RZ, R23 ;  /* 0x000000ffff071224 */ /* 0x000fe200078e0017 */
[----:B------:R-:W-:Y:S01]  /*0760*/  LOP3.LUT R3, R2, 0x1f, RZ, 0xc0, !PT ;  /* 0x0000001f02037812 */ /* 0x000fe200078ec0ff */
[----:B------:R-:W-:Y:S02]  /*0770*/  @P2 IMAD.MOV.U32 R7, RZ, RZ, R22 ;  /* 0x000000ffff072224 */ /* 0x000fe400078e0016 */
[----:B------:R-:W-:Y:S01]  /*0780*/  @P3 IMAD.MOV.U32 R7, RZ, RZ, R21 ;  /* 0x000000ffff073224 */ /* 0x000fe200078e0015 */
[----:B------:R-:W-:Y:S01]  /*0790*/  SHF.L.W.U32.HI R18, R6, R3, R18 ;  /* 0x0000000306127219 */ /* 0x000fe20000010e12 */
[----:B------:R-:W-:Y:S01]  /*07a0*/  @P4 IMAD.MOV.U32 R7, RZ, RZ, R20 ;  /* 0x000000ffff074224 */ /* 0x000fe200078e0014 */
[----:B------:R-:W-:-:S05]  /*07b0*/  @P5 MOV R7, R13 ;  /* 0x0000000d00075202 */ /* 0x000fca0000000f00 */
[----:B------:R-:W-:-:S05]  /*07c0*/  @P0 IMAD.MOV.U32 R7, RZ, RZ, R5 ;  /* 0x000000ffff070224 */ /* 0x000fca00078e0005 */
[----:B------:R-:W-:-:S07]  /*07d0*/  SHF.L.W.U32.HI R6, R7, R3, R6 ;  /* 0x0000000307067219 */ /* 0x000fce0000010e06 */
.L_x_5:
[----:B------:R-:W-:Y:S05]  /*07e0*/  BSYNC.RECONVERGENT B1 ;  /* 0x0000000000017941 */ /* 0x000fea0003800200 */
.L_x_4:
[C---:B------:R-:W-:Y:S01]  /*07f0*/  SHF.L.W.U32.HI R5, R6.reuse, 0x2, R18 ;  /* 0x0000000206057819 */ /* 0x040fe20000010e12 */
[----:B------:R-:W-:Y:S01]  /*0800*/  IMAD.SHL.U32 R2, R6, 0x4, RZ ;  /* 0x0000000406027824 */ /* 0x000fe200078e00ff */
[----:B------:R-:W-:Y:S01]  /*0810*/  UMOV UR4, 0x54442d19 ;  /* 0x54442d1900047882 */ /* 0x000fe20000000000 */
[----:B------:R-:W-:Y:S01]  /*0820*/  UMOV UR5, 0x3bf921fb ;  /* 0x3bf921fb00057882 */ /* 0x000fe20000000000 */
[----:B------:R-:W-:Y:S02]  /*0830*/  SHF.R.S32.HI R3, RZ, 0x1f, R5 ;  /* 0x0000001fff037819 */ /* 0x000fe40000011405 */
[----:B------:R-:W-:Y:S02]  /*0840*/  ISETP.GE.AND P0, PT, R0, RZ, PT ;  /* 0x000000ff0000720c */ /* 0x000fe40003f06270 */
[C---:B------:R-:W-:Y:S02]  /*0850*/  LOP3.LUT R2, R3.reuse, R2, RZ, 0x3c, !PT ;  /* 0x0000000203027212 */ /* 0x040fe400078e3cff */
[----:B------:R-:W-:-:S02]  /*0860*/  LOP3.LUT R3, R3, R5, RZ, 0x3c, !PT ;  /* 0x0000000503037212 */ /* 0x000fc400078e3cff */
[----:B------:R-:W-:Y:S02]  /*0870*/  SHF.R.U32.HI R18, RZ, 0x1e, R18 ;  /* 0x0000001eff127819 */ /* 0x000fe40000011612 */
[C---:B------:R-:W-:Y:S02]  /*0880*/  LOP3.LUT R25, R5.reuse, R0, RZ, 0x3c, !PT ;  /* 0x0000000005197212 */ /* 0x040fe400078e3cff */
[----:B------:R-:W0:Y:S01]  /*0890*/  I2F.F64.S64 R2, R2 ;  /* 0x0000000200027312 */ /* 0x000e220000301c00 */
[----:B------:R-:W-:Y:S02]  /*08a0*/  LEA.HI R5, R5, R18, RZ, 0x1 ;  /* 0x0000001205057211 */ /* 0x000fe400078f08ff */
[----:B------:R-:W-:-:S03]  /*08b0*/  ISETP.GE.AND P1, PT, R25, RZ, PT ;  /* 0x000000ff1900720c */ /* 0x000fc60003f26270 */
[----:B------:R-:W-:-:S04]  /*08c0*/  IMAD.MOV R18, RZ, RZ, -R5 ;  /* 0x000000ffff127224 */ /* 0x000fc800078e0a05 */
[----:B------:R-:W-:Y:S01]  /*08d0*/  @!P0 IMAD.MOV.U32 R5, RZ, RZ, R18 ;  /* 0x000000ffff058224 */ /* 0x000fe200078e0012 */
[----:B0-----:R-:W-:-:S10]  /*08e0*/  DMUL R6, R2, UR4 ;  /* 0x0000000402067c28 */ /* 0x001fd40008000000 */
[----:B------:R-:W0:Y:S02]  /*08f0*/  F2F.F32.F64 R6, R6 ;  /* 0x0000000600067310 */ /* 0x000e240000301000 */
[----:B0-----:R-:W-:-:S07]  /*0900*/  FSEL R18, -R6, R6, !P1 ;  /* 0x0000000606127208 */ /* 0x001fce0004800100 */
.L_x_2:
[----:B------:R-:W-:Y:S05]  /*0910*/  BSYNC.RECONVERGENT B0 ;  /* 0x0000000000007941 */ /* 0x000fea0003800200 */
.L_x_1:
[----:B------:R-:W-:Y:S02]  /*0920*/  IMAD.MOV.U32 R3, RZ, RZ, 0x37cbac00 ;  /* 0x37cbac00ff037424 */ /* 0x000fe400078e00ff */
[----:B------:R-:W-:Y:S01]  /*0930*/  FMUL R6, R18, R18 ;  /* 0x0000001212067220 */ /* 0x000fe20000400000 */
[C---:B------:R-:W-:Y:S01]  /*0940*/  LOP3.LUT R2, R5.reuse, 0x1, RZ, 0xc0, !PT ;  /* 0x0000000105027812 */ /* 0x040fe200078ec0ff */
[----:B------:R-:W1:Y:S01]  /*0950*/  LDCU UR5, c[0x3][0xc] ;  /* 0x00c00180ff0577ac */ /* 0x000e620008000800 */
[----:B------:R-:W-:Y:S01]  /*0960*/  IADD3 R25, PT, PT, R5, 0x1, RZ ;  /* 0x0000000105197810 */ /* 0x000fe20007ffe0ff */
[----:B------:R-:W-:Y:S01]  /*0970*/  FFMA R3, R6, R3, -0.0013887860113754868507 ;  /* 0xbab607ed06037423 */ /* 0x000fe20000000003 */
[----:B------:R-:W-:Y:S01]  /*0980*/  ISETP.NE.U32.AND P0, PT, R2, 0x1, PT ;  /* 0x000000010200780c */ /* 0x000fe20003f05070 */
[----:B------:R-:W-:Y:S01]  /*0990*/  IMAD.MOV.U32 R2, RZ, RZ, 0x3c0885e4 ;  /* 0x3c0885e4ff027424 */ /* 0x000fe200078e00ff */
[----:B------:R-:W-:Y:S01]  /*09a0*/  LOP3.LUT P1, RZ, R25, 0x2, RZ, 0xc0, !PT ;  /* 0x0000000219ff7812 */ /* 0x000fe2000782c0ff */
[----:B------:R-:W-:Y:S01]  /*09b0*/  BSSY.RECONVERGENT B0, `(.L_x_6) ;  /* 0x000006a000007945 */ /* 0x000fe20003800200 */
[----:B------:R-:W-:Y:S01]  /*09c0*/  FSEL R5, R3, -0.00019574658654164522886, P0 ;  /* 0xb94d415303057808 */ /* 0x000fe20000000000 */
[----:B------:R-:W-:Y:S01]  /*09d0*/  IMAD.MOV.U32 R3, RZ, RZ, 0x3e2aaaa8 ;  /* 0x3e2aaaa8ff037424 */ /* 0x000fe200078e00ff */
[----:B------:R-:W-:-:S02]  /*09e0*/  FSEL R7, R2, 0.041666727513074874878, !P0 ;  /* 0x3d2aaabb02077808 */ /* 0x000fc40004000000 */
[----:B------:R-:W-:Y:S02]  /*09f0*/  FSETP.GE.AND P2, PT, |R0|, 105615, PT ;  /* 0x47ce47800000780b */ /* 0x000fe40003f46200 */
[----:B------:R-:W-:Y:S01]  /*0a00*/  FSEL R25, -R3, -0.4999999701976776123, !P0 ;  /* 0xbeffffff03197808 */ /* 0x000fe20004000100 */
[----:B------:R-:W-:Y:S01]  /*0a10*/  FFMA R7, R6, R5, R7 ;  /* 0x0000000506077223 */ /* 0x000fe20000000007 */
[----:B------:R-:W-:-:S03]  /*0a20*/  FSEL R5, R18, 1, !P0 ;  /* 0x3f80000012057808 */ /* 0x000fc60004000000 */
[C---:B------:R-:W-:Y:S02]  /*0a30*/  FFMA R7, R6.reuse, R7, R25 ;  /* 0x0000000706077223 */ /* 0x040fe40000000019 */
[----:B------:R-:W-:-:S04]  /*0a40*/  FFMA R6, R6, R5, RZ ;  /* 0x0000000506067223 */ /* 0x000fc800000000ff */
[----:B------:R-:W-:-:S04]  /*0a50*/  FFMA R6, R6, R7, R5 ;  /* 0x0000000706067223 */ /* 0x000fc80000000005 */
[----:B------:R-:W-:-:S04]  /*0a60*/  @P1 FADD R6, RZ, -R6 ;  /* 0x80000006ff061221 */ /* 0x000fc80000000000 */
[----:B-1----:R-:W-:-:S05]  /*0a70*/  FFMA R11, R6, UR5, R11 ;  /* 0x00000005060b7c23 */ /* 0x002fca000800000b */
[----:B------:R0:W-:Y:S01]  /*0a80*/  STS [UR6+0xc], R11 ;  /* 0x00000c0bff007988 */ /* 0x0001e20008000806 */
[----:B------:R-:W-:Y:S05]  /*0a90*/  @!P2 BRA `(.L_x_7) ;  /* 0x00000004006ca947 */ /* 0x000fea0003800000 */
[----:B------:R-:W-:-:S13]  /*0aa0*/  FSETP.NEU.AND P0, PT, |R0|, +INF , PT ;  /* 0x7f8000000000780b */ /* 0x000fda0003f0d200 */
[----:B------:R-:W-:Y:S01]  /*0ab0*/  @!P0 FMUL R4, RZ, R0 ;  /* 0x00000000ff048220 */ /* 0x000fe20000400000 */
[----:B------:R-:W-:Y:S01]  /*0ac0*/  @!P0 IMAD.MOV.U32 R12, RZ, RZ, RZ ;  /* 0x000000ffff0c8224 */ /* 0x000fe200078e00ff */
[----:B------:R-:W-:Y:S06]  /*0ad0*/  @!P0 BRA `(.L_x_7) ;  /* 0x00000004005c8947 */ /* 0x000fec0003800000 */
[----:B------:R-:W-:Y:S01]  /*0ae0*/  IMAD.SHL.U32 R12, R0, 0x100, RZ ;  /* 0x00000100000c7824 */ /* 0x000fe200078e00ff */
[----:B------:R-:W-:Y:S01]  /*0af0*/  UMOV UR4, URZ ;  /* 0x000000ff00047c82 */ /* 0x000fe20008000000 */
[----:B------:R-:W-:Y:S02]  /*0b00*/  IMAD.MOV.U32 R25, RZ, RZ, RZ ;  /* 0x000000ffff197224 */ /* 0x000fe400078e00ff */
[----:B------:R-:W-:Y:S01]  /*0b10*/  IMAD.MOV.U32 R27, RZ, RZ, RZ ;  /* 0x000000ffff1b7224 */ /* 0x000fe200078e00ff */
[----:B------:R-:W-:-:S07]  /*0b20*/  LOP3.LUT R12, R12, 0x80000000, RZ, 0xfc, !PT ;  /* 0x800000000c0c7812 */ /* 0x000fce00078efcff */
.L_x_8:
[----:B------:R-:W1:Y:S02]  /*0b30*/  LDC.64 R4, c[0x4][RZ] ;  /* 0x01000000ff047b82 */ /* 0x000e640000000a00 */
[----:B-1----:R-:W-:-:S05]  /*0b40*/  IMAD.WIDE.U32 R6, R27, 0x4, R4 ;  /* 0x000000041b067825 */ /* 0x002fca00078e0004 */
[----:B------:R-:W2:Y:S01]  /*0b50*/  LDG.E.CONSTANT R5, desc[UR14][R6.64] ;  /* 0x0000000e06057981 */ /* 0x000ea2000c1e9900 */
[C---:B------:R-:W-:Y:S01]  /*0b60*/  IMAD.SHL.U32 R18, R27.reuse, 0x4, RZ ;  /* 0x000000041b127824 */ /* 0x040fe200078e00ff */
[----:B------:R-:W-:-:S04]  /*0b70*/  IADD3 R27, PT, PT, R27, 0x1, RZ ;  /* 0x000000011b1b7810 */ /* 0x000fc80007ffe0ff */
[C---:B------:R-:W-:Y:S02]  /*0b80*/  ISETP.EQ.AND P0, PT, R18.reuse, RZ, PT ;  /* 0x000000ff1200720c */ /* 0x040fe40003f02270 */
[C---:B------:R-:W-:Y:S02]  /*0b90*/  ISETP.EQ.AND P5, PT, R18.reuse, 0x4, PT ;  /* 0x000000041200780c */ /* 0x040fe40003fa2270 */
[C---:B------:R-:W-:Y:S02]  /*0ba0*/  ISETP.EQ.AND P4, PT, R18.reuse, 0x8, PT ;  /* 0x000000081200780c */ /* 0x040fe40003f82270 */
[C---:B------:R-:W-:Y:S02]  /*0bb0*/  ISETP.EQ.AND P3, PT, R18.reuse, 0xc, PT ;  /* 0x0000000c1200780c */ /* 0x040fe40003f62270 */
[C---:B------:R-:W-:Y:S02]  /*0bc0*/  ISETP.EQ.AND P2, PT, R18.reuse, 0x10, PT ;  /* 0x000000101200780c */ /* 0x040fe40003f42270 */
[----:B------:R-:W-:Y:S01]  /*0bd0*/  ISETP.EQ.AND P1, PT, R18, 0x14, PT ;  /* 0x000000141200780c */ /* 0x000fe20003f22270 */
[----:B--2---:R-:W-:-:S03]  /*0be0*/  IMAD.WIDE.U32 R4, R5, R12, RZ ;  /* 0x0000000c05047225 */ /* 0x004fc600078e00ff */
[----:B------:R-:W-:-:S04]  /*0bf0*/  IADD3 R4, P6, PT, R4, R25, RZ ;  /* 0x0000001904047210 */ /* 0x000fc80007fde0ff */
[----:B------:R-:W-:Y:S01]  /*0c00*/  IADD3.X R25, PT, PT, R5, UR4, RZ, P6, !PT ;  /* 0x0000000405197c10 */ /* 0x000fe2000b7fe4ff */
[--C-:B------:R-:W-:Y:S01]  /*0c10*/  @P0 IMAD.MOV.U32 R24, RZ, RZ, R4.reuse ;  /* 0x000000ffff180224 */ /* 0x100fe200078e0004 */
[----:B------:R-:W-:Y:S01]  /*0c20*/  ISETP.NE.AND P6, PT, R27, 0x6, PT ;  /* 0x000000061b00780c */ /* 0x000fe20003fc5270 */
[--C-:B------:R-:W-:Y:S02]  /*0c30*/  @P5 IMAD.MOV.U32 R23, RZ, RZ, R4.reuse ;  /* 0x000000ffff175224 */ /* 0x100fe400078e0004 */
[--C-:B------:R-:W-:Y:S02]  /*0c40*/  @P4 IMAD.MOV.U32 R22, RZ, RZ, R4.reuse ;  /* 0x000000ffff164224 */ /* 0x100fe400078e0004 */
[--C-:B------:R-:W-:Y:S02]  /*0c50*/  @P3 IMAD.MOV.U32 R21, RZ, RZ, R4.reuse ;  /* 0x000000ffff153224 */ /* 0x100fe400078e0004 */
[--C-:B------:R-:W-:Y:S02]  /*0c60*/  @P2 IMAD.MOV.U32 R20, RZ, RZ, R4.reuse ;  /* 0x000000ffff142224 */ /* 0x100fe400078e0004 */
[----:B------:R-:W-:-:S04]  /*0c70*/  @P1 IMAD.MOV.U32 R13, RZ, RZ, R4 ;  /* 0x000000ffff0d1224 */ /* 0x000fc800078e0004 */
[----:B------:R-:W-:Y:S05]  /*0c80*/  @P6 BRA `(.L_x_8) ;  /* 0xfffffffc00a86947 */ /* 0x000fea000383ffff */
[----:B------:R-:W-:Y:S01]  /*0c90*/  SHF.R.U32.HI R6, RZ, 0x17, R0 ;  /* 0x00000017ff067819 */ /* 0x000fe20000011600 */
[----:B------:R-:W-:Y:S03]  /*0ca0*/  BSSY.RECONVERGENT B1, `(.L_x_9) ;  /* 0x0000028000017945 */ /* 0x000fe60003800200 */
[C---:B------:R-:W-:Y:S02]  /*0cb0*/  LOP3.LUT R4, R6.reuse, 0xe0, RZ, 0xc0, !PT ;  /* 0x000000e006047812 */ /* 0x040fe400078ec0ff */
[----:B------:R-:W-:Y:S02]  /*0cc0*/  LOP3.LUT P6, RZ, R6, 0x1f, RZ, 0xc0, !PT ;  /* 0x0000001f06ff7812 */ /* 0x000fe400078cc0ff */
[----:B------:R-:W-:-:S04]  /*0cd0*/  IADD3 R4, PT, PT, R4, -0x80, RZ ;  /* 0xffffff8004047810 */ /* 0x000fc80007ffe0ff */
[----:B------:R-:W-:-:S05]  /*0ce0*/  SHF.R.U32.HI R4, RZ, 0x5, R4 ;  /* 0x00000005ff047819 */ /* 0x000fca0000011604 */
[----:B------:R-:W-:-:S05]  /*0cf0*/  IMAD.U32 R7, R4, -0x4, RZ ;  /* 0xfffffffc04077824 */ /* 0x000fca00078e00ff */
[C---:B------:R-:W-:Y:S02]  /*0d00*/  ISETP.EQ.AND P3, PT, R7.reuse, -0x18, PT ;  /* 0xffffffe80700780c */ /* 0x040fe40003f62270 */
[C---:B------:R-:W-:Y:S02]  /*0d10*/  ISETP.EQ.AND P4, PT, R7.reuse, -0x14, PT ;  /* 0xffffffec0700780c */ /* 0x040fe40003f82270 */
[C---:B------:R-:W-:Y:S02]  /*0d20*/  ISETP.EQ.AND P2, PT, R7.reuse, -0x10, PT ;  /* 0xfffffff00700780c */ /* 0x040fe40003f42270 */
[C---:B------:R-:W-:Y:S02]  /*0d30*/  ISETP.EQ.AND P1, PT, R7.reuse, -0xc, PT ;  /* 0xfffffff40700780c */ /* 0x040fe40003f22270 */
[C---:B------:R-:W-:Y:S02]  /*0d40*/  ISETP.EQ.AND P0, PT, R7.reuse, -0x8, PT ;  /* 0xfffffff80700780c */ /* 0x040fe40003f02270 */
[----:B------:R-:W-:-:S03]  /*0d50*/  ISETP.EQ.AND P5, PT, R7, RZ, PT ;  /* 0x000000ff0700720c */ /* 0x000fc60003fa2270 */
[--C-:B------:R-:W-:Y:S01]  /*0d60*/  @P3 IMAD.MOV.U32 R12, RZ, RZ, R24.reuse ;  /* 0x000000ffff0c3224 */ /* 0x100fe200078e0018 */
[C---:B------:R-:W-:Y:S01]  /*0d70*/  ISETP.EQ.AND P3, PT, R7.reuse, -0x4, PT ;  /* 0xfffffffc0700780c */ /* 0x040fe20003f62270 */
[----:B------:R-:W-:Y:S02]  /*0d80*/  @P4 IMAD.MOV.U32 R4, RZ, RZ, R24 ;  /* 0x000000ffff044224 */ /* 0x000fe400078e0018 */
[--C-:B------:R-:W-:Y:S01]  /*0d90*/  @P4 IMAD.MOV.U32 R12, RZ, RZ, R23.reuse ;  /* 0x000000ffff0c4224 */ /* 0x100fe200078e0017 */
[----:B------:R-:W-:Y:S01]  /*0da0*/  ISETP.EQ.AND P4, PT, R7, 0x4, PT ;  /* 0x000000040700780c */ /* 0x000fe20003f82270 */
        /* <DEDUP_REMOVED lines=10> */
[----:B------:R-:W-:Y:S01]  /*0e50*/  @P4 IMAD.MOV.U32 R4, RZ, RZ, R25 ;  /* 0x000000ffff044224 */ /* 0x000fe200078e0019 */
[----:B------:R-:W-:Y:S06]  /*0e60*/  @!P6 BRA `(.L_x_10) ;  /* 0x00000000002ce947 */ /* 0x000fec0003800000 */
[----:B------:R-:W-:Y:S02]  /*0e70*/  @P2 IMAD.MOV.U32 R5, RZ, RZ, R24 ;  /* 0x000000ffff052224 */ /* 0x000fe400078e0018 */
[----:B------:R-:W-:Y:S02]  /*0e80*/  @P1 IMAD.MOV.U32 R5, RZ, RZ, R23 ;  /* 0x000000ffff051224 */ /* 0x000fe400078e0017 */
[----:B------:R-:W-:Y:S01]  /*0e90*/  @P0 IMAD.MOV.U32 R5, RZ, RZ, R22 ;  /* 0x000000ffff050224 */ /* 0x000fe200078e0016 */
[----:B------:R-:W-:Y:S01]  /*0ea0*/  ISETP.EQ.AND P0, PT, R7, 0x8, PT ;  /* 0x000000080700780c */ /* 0x000fe20003f02270 */
[----:B------:R-:W-:Y:S01]  /*0eb0*/  @P3 IMAD.MOV.U32 R5, RZ, RZ, R21 ;  /* 0x000000ffff053224 */ /* 0x000fe200078e0015 */
[----:B------:R-:W-:Y:S01]  /*0ec0*/  LOP3.LUT R7, R6, 0x1f, RZ, 0xc0, !PT ;  /* 0x0000001f06077812 */ /* 0x000fe200078ec0ff */
[----:B------:R-:W-:Y:S01]  /*0ed0*/  @P5 IMAD.MOV.U32 R5, RZ, RZ, R20 ;  /* 0x000000ffff055224 */ /* 0x000fe200078e0014 */
[----:B------:R-:W-:Y:S02]  /*0ee0*/  @P4 MOV R5, R13 ;  /* 0x0000000d00054202 */ /* 0x000fe40000000f00 */
[----:B------:R-:W-:-:S07]  /*0ef0*/  SHF.L.W.U32.HI R12, R4, R7, R12 ;  /* 0x00000007040c7219 */ /* 0x000fce0000010e0c */
[----:B------:R-:W-:-:S05]  /*0f00*/  @P0 IMAD.MOV.U32 R5, RZ, RZ, R25 ;  /* 0x000000ffff050224 */ /* 0x000fca00078e0019 */
[----:B------:R-:W-:-:S07]  /*0f10*/  SHF.L.W.U32.HI R4, R5, R7, R4 ;  /* 0x0000000705047219 */ /* 0x000fce0000010e04 */
.L_x_10:
[----:B------:R-:W-:Y:S05]  /*0f20*/  BSYNC.RECONVERGENT B1 ;  /* 0x0000000000017941 */ /* 0x000fea0003800200 */
.L_x_9:
        /* <DEDUP_REMOVED lines=10> */
[----:B------:R-:W1:Y:S01]  /*0fd0*/  I2F.F64.S64 R4, R4 ;  /* 0x0000000400047312 */ /* 0x000e620000301c00 */
[----:B------:R-:W-:Y:S02]  /*0fe0*/  LEA.HI R12, R25, R12, RZ, 0x1 ;  /* 0x0000000c190c7211 */ /* 0x000fe400078f08ff */
[----:B------:R-:W-:-:S03]  /*0ff0*/  ISETP.GE.AND P0, PT, R0, RZ, PT ;  /* 0x000000ff0000720c */ /* 0x000fc60003f06270 */
[----:B------:R-:W-:-:S04]  /*1000*/  IMAD.MOV R0, RZ, RZ, -R12 ;  /* 0x000000ffff007224 */ /* 0x000fc800078e0a0c */
[----:B------:R-:W-:Y:S01]  /*1010*/  @!P1 IMAD.MOV.U32 R12, RZ, RZ, R0 ;  /* 0x000000ffff0c9224 */ /* 0x000fe200078e0000 */
[----:B-1----:R-:W-:-:S10]  /*1020*/  DMUL R6, R4, UR8 ;  /* 0x0000000804067c28 */ /* 0x002fd40008000000 */
[----:B------:R-:W1:Y:S02]  /*1030*/  F2F.F32.F64 R6, R6 ;  /* 0x0000000600067310 */ /* 0x000e640000301000 */
[----:B-1----:R-:W-:-:S07]  /*1040*/  FSEL R4, -R6, R6, !P0 ;  /* 0x0000000606047208 */ /* 0x002fce0004000100 */
.L_x_7:
[----:B------:R-:W-:Y:S05]  /*1050*/  BSYNC.RECONVERGENT B0 ;  /* 0x0000000000007941 */ /* 0x000fea0003800200 */
.L_x_6:
[----:B------:R-:W-:Y:S02]  /*1060*/  IMAD.MOV.U32 R0, RZ, RZ, 0x37cbac00 ;  /* 0x37cbac00ff007424 */ /* 0x000fe400078e00ff */
[----:B------:R-:W-:Y:S01]  /*1070*/  FMUL R5, R4, R4 ;  /* 0x0000000404057220 */ /* 0x000fe20000400000 */
[C---:B------:R-:W-:Y:S01]  /*1080*/  LOP3.LUT R6, R12.reuse, 0x1, RZ, 0xc0, !PT ;  /* 0x000000010c067812 */ /* 0x040fe200078ec0ff */
[----:B------:R-:W1:Y:S01]  /*1090*/  LDCU UR7, c[0x0][0x384] ;  /* 0x00007080ff0777ac */ /* 0x000e620008000800 */
[----:B------:R-:W-:Y:S01]  /*10a0*/  LOP3.LUT P1, RZ, R12, 0x2, RZ, 0xc0, !PT ;  /* 0x000000020cff7812 */ /* 0x000fe2000782c0ff */
[----:B------:R-:W-:Y:S01]  /*10b0*/  FFMA R0, R5, R0, -0.0013887860113754868507 ;  /* 0xbab607ed05007423 */ /* 0x000fe20000000000 */
[----:B------:R-:W-:Y:S01]  /*10c0*/  ISETP.NE.U32.AND P0, PT, R6, 0x1, PT ;  /* 0x000000010600780c */ /* 0x000fe20003f05070 */
[----:B------:R-:W-:-:S03]  /*10d0*/  UMOV UR4, 0x1 ;  /* 0x0000000100047882 */ /* 0x000fc60000000000 */
[----:B------:R-:W-:Y:S02]  /*10e0*/  FSEL R2, R2, 0.041666727513074874878, P0 ;  /* 0x3d2aaabb02027808 */ /* 0x000fe40000000000 */
[----:B------:R-:W-:Y:S02]  /*10f0*/  FSEL R0, R0, -0.00019574658654164522886, !P0 ;  /* 0xb94d415300007808 */ /* 0x000fe40004000000 */
[----:B------:R-:W-:Y:S02]  /*1100*/  FSEL R4, R4, 1, P0 ;  /* 0x3f80000004047808 */ /* 0x000fe40000000000 */
[----:B------:R-:W-:Y:S01]  /*1110*/  FSEL R7, -R3, -0.4999999701976776123, P0 ;  /* 0xbeffffff03077808 */ /* 0x000fe20000000100 */
[C---:B------:R-:W-:Y:S02]  /*1120*/  FFMA R0, R5.reuse, R0, R2 ;  /* 0x0000000005007223 */ /* 0x040fe40000000002 */
[C---:B------:R-:W-:Y:S02]  /*1130*/  FFMA R3, R5.reuse, R4, RZ ;  /* 0x0000000405037223 */ /* 0x040fe400000000ff */
[----:B------:R-:W-:Y:S01]  /*1140*/  FFMA R0, R5, R0, R7 ;  /* 0x0000000005007223 */ /* 0x000fe20000000007 */
[----:B-1----:R-:W-:-:S03]  /*1150*/  UIADD3 UR7, UPT, UPT, UR7, 0x1, URZ ;  /* 0x0000000107077890 */ /* 0x002fc6000fffe0ff */
[----:B------:R-:W-:-:S04]  /*1160*/  FFMA R0, R3, R0, R4 ;  /* 0x0000000003007223 */ /* 0x000fc80000000004 */
[----:B------:R-:W-:-:S04]  /*1170*/  @P1 FADD R0, RZ, -R0 ;  /* 0x80000000ff001221 */ /* 0x000fc80000000000 */
[----:B------:R-:W-:-:S05]  /*1180*/  FFMA R19, R0, UR5, R19 ;  /* 0x0000000500137c23 */ /* 0x000fca0008000013 */
[----:B------:R2:W-:Y:S02]  /*1190*/  STS [UR6+0x10], R19 ;  /* 0x00001013ff007988 */ /* 0x0005e40008000806 */
.L_x_0:
[----:B------:R-:W-:-:S09]  /*11a0*/  UISETP.GE.AND UP0, UPT, UR7, UR10, UPT ;  /* 0x0000000a0700728c */ /* 0x000fd2000bf06270 */
[----:B------:R-:W-:Y:S05]  /*11b0*/  BRA.U UP0, `(.L_x_11) ;  /* 0x0000001d00a47547 */ /* 0x000fea000b800000 */
.L_x_32:
[----:B------:R-:W-:Y:S01]  /*11c0*/  USHF.L.U32 UR8, UR4, 0x4, URZ ;  /* 0x0000000404087899 */ /* 0x000fe200080006ff */
[----:B------:R-:W-:Y:S01]  /*11d0*/  BSSY.RECONVERGENT B0, `(.L_x_12) ;  /* 0x0000070000007945 */ /* 0x000fe20003800200 */
[----:B------:R-:W-:-:S10]  /*11e0*/  IMAD.U32 R12, RZ, RZ, UR4 ;  /* 0x00000004ff0c7e24 */ /* 0x000fd4000f8e00ff */
[----:B------:R-:W3:Y:S01]  /*11f0*/  LDCU.64 UR10, c[0x3][UR8] ;  /* 0x00c00000080a77ac */ /* 0x000ee20008000a00 */
[----:B------:R-:W4:Y:S01]  /*1200*/  LDCU.64 UR12, c[0x3][UR8+0x8] ;  /* 0x00c00100080c77ac */ /* 0x000f220008000a00 */
[----:B---3--:R-:W-:-:S04]  /*1210*/  FMUL R3, R9, UR11 ;  /* 0x0000000b09037c20 */ /* 0x008fc80008400000 */
[----:B------:R-:W-:-:S04]  /*1220*/  FFMA R3, R8, UR10, R3 ;  /* 0x0000000a08037c23 */ /* 0x000fc80008000003 */
[----:B----4-:R-:W-:-:S04]  /*1230*/  FFMA R0, R10, UR12, R3 ;  /* 0x0000000c0a007c23 */ /* 0x010fc80008000003 */
[----:B------:R-:W-:-:S04]  /*1240*/  FMUL R0, R0, 6.2831854820251464844 ;  /* 0x40c90fdb00007820 */ /* 0x000fc80000400000 */
[C---:B------:R-:W-:Y:S01]  /*1250*/  FMUL R25, R0.reuse, 0.63661974668502807617 ;  /* 0x3f22f98300197820 */ /* 0x040fe20000400000 */
[----:B------:R-:W-:-:S05]  /*1260*/  FSETP.GE.AND P0, PT, |R0|, 105615, PT ;  /* 0x47ce47800000780b */ /* 0x000fca0003f06200 */
[----:B------:R-:W3:Y:S02]  /*1270*/  F2I.NTZ R25, R25 ;  /* 0x0000001900197305 */ /* 0x000ee40000203100 */
[-C--:B---3--:R-:W-:Y:S02]  /*1280*/  I2FP.F32.S32 R3, R25.reuse ;  /* 0x0000001900037245 */ /* 0x088fe40000201400 */
[----:B------:R-:W-:-:S03]  /*1290*/  MOV R28, R25 ;  /* 0x00000019001c7202 */ /* 0x000fc60000000f00 */
[----:B------:R-:W-:-:S04]  /*12a0*/  FFMA R2, R3, -1.5707962512969970703, R0 ;  /* 0xbfc90fda03027823 */ /* 0x000fc80000000000 */
[----:B------:R-:W-:-:S04]  /*12b0*/  FFMA R2, R3, -7.5497894158615963534e-08, R2 ;  /* 0xb3a2216803027823 */ /* 0x000fc80000000002 */
[----:B------:R-:W-:-:S04]  /*12c0*/  FFMA R18, R3, -5.3903029534742383927e-15, R2 ;  /* 0xa7c234c503127823 */ /* 0x000fc80000000002 */
[----:B------:R-:W-:Y:S01]  /*12d0*/  IMAD.MOV.U32 R2, RZ, RZ, R18 ;  /* 0x000000ffff027224 */ /* 0x000fe200078e0012 */
[----:B------:R-:W-:Y:S06]  /*12e0*/  @!P0 BRA `(.L_x_13) ;  /* 0x0000000400788947 */ /* 0x000fec0003800000 */
[----:B------:R-:W-:-:S13]  /*12f0*/  FSETP.NEU.AND P0, PT, |R0|, +INF , PT ;  /* 0x7f8000000000780b */ /* 0x000fda0003f0d200 */
[----:B------:R-:W-:Y:S01]  /*1300*/  @!P0 FMUL R2, RZ, R0 ;  /* 0x00000000ff028220 */ /* 0x000fe20000400000 */
[----:B------:R-:W-:Y:S01]  /*1310*/  @!P0 IMAD.MOV.U32 R25, RZ, RZ, RZ ;  /* 0x000000ffff198224 */ /* 0x000fe200078e00ff */
[----:B------:R-:W-:Y:S06]  /*1320*/  @!P0 BRA `(.L_x_13) ;  /* 0x0000000400688947 */ /* 0x000fec0003800000 */
[----:B------:R-:W-:Y:S01]  /*1330*/  IMAD.SHL.U32 R2, R0, 0x100, RZ ;  /* 0x0000010000027824 */ /* 0x000fe200078e00ff */
[----:B------:R-:W-:Y:S01]  /*1340*/  CS2R R6, SRZ ;  /* 0x0000000000067805 */ /* 0x000fe2000001ff00 */
[----:B------:R-:W3:Y:S03]  /*1350*/  LDCU.64 UR10, c[0x4][URZ] ;  /* 0x01000000ff0a77ac */ /* 0x000ee60008000a00 */
[----:B------:R-:W-:Y:S01]  /*1360*/  LOP3.LUT R25, R2, 0x80000000, RZ, 0xfc, !PT ;  /* 0x8000000002197812 */ /* 0x000fe200078efcff */
[----:B------:R-:W-:Y:S01]  /*1370*/  UMOV UR6, URZ ;  /* 0x000000ff00067c82 */ /* 0x000fe20008000000 */
[----:B------:R-:W-:-:S05]  /*1380*/  UMOV UR5, URZ ;  /* 0x000000ff00057c82 */ /* 0x000fca0008000000 */
.L_x_14:
[----:B---3--:R-:W-:Y:S02]  /*1390*/  IMAD.U32 R2, RZ, RZ, UR10 ;  /* 0x0000000aff027e24 */ /* 0x008fe4000f8e00ff */
[----:B------:R-:W-:-:S05]  /*13a0*/  IMAD.U32 R3, RZ, RZ, UR11 ;  /* 0x0000000bff037e24 */ /* 0x000fca000f8e00ff */
[----:B------:R-:W3:Y:S01]  /*13b0*/  LDG.E.CONSTANT R2, desc[UR14][R2.64] ;  /* 0x0000000e02027981 */ /* 0x000ee2000c1e9900 */
        /* <DEDUP_REMOVED lines=8> */
[----:B------:R-:W-:-:S02]  /*1440*/  ISETP.EQ.AND P4, PT, R6, 0x10, PT ;  /* 0x000000100600780c */ /* 0x000fc40003f82270 */
[C---:B------:R-:W-:Y:S01]  /*1450*/  ISETP.EQ.AND P5, PT, R6.reuse, 0x14, PT ;  /* 0x000000140600780c */ /* 0x040fe20003fa2270 */
[----:B------:R-:W-:Y:S02]  /*1460*/  VIADD R6, R6, 0x4 ;  /* 0x0000000406067836 */ /* 0x000fe40000000000 */
[----:B---3--:R-:W-:-:S03]  /*1470*/  IMAD.WIDE.U32 R4, R2, R25, RZ ;  /* 0x0000001902047225 */ /* 0x008fc600078e00ff */
[----:B------:R-:W-:-:S04]  /*1480*/  IADD3 R4, P6, PT, R4, R7, RZ ;  /* 0x0000000704047210 */ /* 0x000fc80007fde0ff */
[----:B------:R-:W-:Y:S01]  /*1490*/  IADD3.X R7, PT, PT, R5, UR6, RZ, P6, !PT ;  /* 0x0000000605077c10 */ /* 0x000fe2000b7fe4ff */
[--C-:B------:R-:W-:Y:S01]  /*14a0*/  @P0 IMAD.MOV.U32 R24, RZ, RZ, R4.reuse ;  /* 0x000000ffff180224 */ /* 0x100fe200078e0004 */
[----:B------:R-:W-:Y:S01]  /*14b0*/  @P1 MOV R23, R4 ;  /* 0x0000000400171202 */ /* 0x000fe20000000f00 */
[--C-:B------:R-:W-:Y:S02]  /*14c0*/  @P2 IMAD.MOV.U32 R22, RZ, RZ, R4.reuse ;  /* 0x000000ffff162224 */ /* 0x100fe400078e0004 */
[--C-:B------:R-:W-:Y:S02]  /*14d0*/  @P3 IMAD.MOV.U32 R21, RZ, RZ, R4.reuse ;  /* 0x000000ffff153224 */ /* 0x100fe400078e0004 */
[--C-:B------:R-:W-:Y:S02]  /*14e0*/  @P4 IMAD.MOV.U32 R20, RZ, RZ, R4.reuse ;  /* 0x000000ffff144224 */ /* 0x100fe400078e0004 */
[----:B------:R-:W-:Y:S01]  /*14f0*/  @P5 IMAD.MOV.U32 R13, RZ, RZ, R4 ;  /* 0x000000ffff0d5224 */ /* 0x000fe200078e0004 */
[----:B------:R-:W-:Y:S06]  /*1500*/  BRA.U UP0, `(.L_x_14) ;  /* 0xfffffffd00a07547 */ /* 0x000fec000b83ffff */
[----:B------:R-:W-:Y:S01]  /*1510*/  SHF.R.U32.HI R2, RZ, 0x17, R0 ;  /* 0x00000017ff027819 */ /* 0x000fe20000011600 */
[----:B------:R-:W-:Y:S03]  /*1520*/  BSSY.RECONVERGENT B1, `(.L_x_15) ;  /* 0x0000028000017945 */ /* 0x000fe60003800200 */
[C---:B------:R-:W-:Y:S02]  /*1530*/  LOP3.LUT R3, R2.reuse, 0xe0, RZ, 0xc0, !PT ;  /* 0x000000e002037812 */ /* 0x040fe400078ec0ff */
[----:B------:R-:W-:-:S03]  /*1540*/  LOP3.LUT P6, RZ, R2, 0x1f, RZ, 0xc0, !PT ;  /* 0x0000001f02ff7812 */ /* 0x000fc600078cc0ff */
[----:B------:R-:W-:-:S05]  /*1550*/  VIADD R3, R3, 0xffffff80 ;  /* 0xffffff8003037836 */ /* 0x000fca0000000000 */
[----:B------:R-:W-:-:S04]  /*1560*/  SHF.R.U32.HI R3, RZ, 0x5, R3 ;  /* 0x00000005ff037819 */ /* 0x000fc80000011603 */
[----:B------:R-:W-:-:S04]  /*1570*/  LEA R5, -R3, RZ, 0x2 ;  /* 0x000000ff03057211 */ /* 0x000fc800078e11ff */
        /* <DEDUP_REMOVED lines=11> */
[----:B------:R-:W-:Y:S02]  /*1630*/  @P2 IMAD.MOV.U32 R3, RZ, RZ, R23 ;  /* 0x000000ffff032224 */ /* 0x000fe400078e0017 */
[--C-:B------:R-:W-:Y:S01]  /*1640*/  @P2 IMAD.MOV.U32 R6, RZ, RZ, R22.reuse ;  /* 0x000000ffff062224 */ /* 0x100fe200078e0016 */
[----:B------:R-:W-:Y:S01]  /*1650*/  @P1 MOV R6, R21 ;  /* 0x0000001500061202 */ /* 0x000fe20000000f00 */
[----:B------:R-:W-:-:S02]  /*1660*/  @P1 IMAD.MOV.U32 R3, RZ, RZ, R22 ;  /* 0x000000ffff031224 */ /* 0x000fc400078e0016 */
[----:B------:R-:W-:Y:S02]  /*1670*/  @P0 IMAD.MOV.U32 R3, RZ, RZ, R21 ;  /* 0x000000ffff030224 */ /* 0x000fe400078e0015 */
[--C-:B------:R-:W-:Y:S02]  /*1680*/  @P0 IMAD.MOV.U32 R6, RZ, RZ, R20.reuse ;  /* 0x000000ffff060224 */ /* 0x100fe400078e0014 */
[----:B------:R-:W-:Y:S02]  /*1690*/  @P3 IMAD.MOV.U32 R3, RZ, RZ, R20 ;  /* 0x000000ffff033224 */ /* 0x000fe400078e0014 */
[--C-:B------:R-:W-:Y:S02]  /*16a0*/  @P3 IMAD.MOV.U32 R6, RZ, RZ, R13.reuse ;  /* 0x000000ffff063224 */ /* 0x100fe400078e000d */
[----:B------:R-:W-:Y:S01]  /*16b0*/  @P5 IMAD.MOV.U32 R3, RZ, RZ, R13 ;  /* 0x000000ffff035224 */ /* 0x000fe200078e000d */
[----:B------:R-:W-:Y:S01]  /*16c0*/  @P4 MOV R3, R7 ;  /* 0x0000000700034202 */ /* 0x000fe20000000f00 */
[----:B------:R-:W-:Y:S01]  /*16d0*/  @P5 IMAD.MOV.U32 R6, RZ, RZ, R7 ;  /* 0x000000ffff065224 */ /* 0x000fe200078e0007 */
[----:B------:R-:W-:Y:S06]  /*16e0*/  @!P6 BRA `(.L_x_16) ;  /* 0x00000000002ce947 */ /* 0x000fec0003800000 */
[----:B------:R-:W-:Y:S01]  /*16f0*/  @P2 IMAD.MOV.U32 R4, RZ, RZ, R24 ;  /* 0x000000ffff042224 */ /* 0x000fe200078e0018 */
[----:B------:R-:W-:Y:S01]  /*1700*/  LOP3.LUT R2, R2, 0x1f, RZ, 0xc0, !PT ;  /* 0x0000001f02027812 */ /* 0x000fe200078ec0ff */
[----:B------:R-:W-:Y:S02]  /*1710*/  @P1 IMAD.MOV.U32 R4, RZ, RZ, R23 ;  /* 0x000000ffff041224 */ /* 0x000fe400078e0017 */
[----:B------:R-:W-:Y:S01]  /*1720*/  @P0 IMAD.MOV.U32 R4, RZ, RZ, R22 ;  /* 0x000000ffff040224 */ /* 0x000fe200078e0016 */
[----:B------:R-:W-:Y:S01]  /*1730*/  ISETP.EQ.AND P0, PT, R5, 0x8, PT ;  /* 0x000000080500780c */ /* 0x000fe20003f02270 */
[----:B------:R-:W-:Y:S01]  /*1740*/  @P3 IMAD.MOV.U32 R4, RZ, RZ, R21 ;  /* 0x000000ffff043224 */ /* 0x000fe200078e0015 */
[----:B------:R-:W-:Y:S01]  /*1750*/  SHF.L.W.U32.HI R6, R3, R2, R6 ;  /* 0x0000000203067219 */ /* 0x000fe20000010e06 */
[----:B------:R-:W-:Y:S02]  /*1760*/  @P5 IMAD.MOV.U32 R4, RZ, RZ, R20 ;  /* 0x000000ffff045224 */ /* 0x000fe400078e0014 */
[----:B------:R-:W-:-:S08]  /*1770*/  @P4 IMAD.MOV.U32 R4, RZ, RZ, R13 ;  /* 0x000000ffff044224 */ /* 0x000fd000078e000d */
[----:B------:R-:W-:-:S04]  /*1780*/  @P0 MOV R4, R7 ;  /* 0x0000000700040202 */ /* 0x000fc80000000f00 */
[----:B------:R-:W-:-:S07]  /*1790*/  SHF.L.W.U32.HI R3, R4, R2, R3 ;  /* 0x0000000204037219 */ /* 0x000fce0000010e03 */
.L_x_16:
[----:B------:R-:W-:Y:S05]  /*17a0*/  BSYNC.RECONVERGENT B1 ;  /* 0x0000000000017941 */ /* 0x000fea0003800200 */
.L_x_15:
        /* <DEDUP_REMOVED lines=10> */
[----:B------:R-:W3:Y:S01]  /*1850*/  I2F.F64.S64 R2, R2 ;  /* 0x0000000200027312 */ /* 0x000ee20000301c00 */
[----:B------:R-:W-:Y:S02]  /*1860*/  LEA.HI R25, R7, R6, RZ, 0x1 ;  /* 0x0000000607197211 */ /* 0x000fe400078f08ff */
[----:B------:R-:W-:-:S03]  /*1870*/  ISETP.GE.AND P1, PT, R26, RZ, PT ;  /* 0x000000ff1a00720c */ /* 0x000fc60003f26270 */
[----:B------:R-:W-:-:S04]  /*1880*/  IMAD.MOV R6, RZ, RZ, -R25 ;  /* 0x000000ffff067224 */ /* 0x000fc800078e0a19 */
[----:B------:R-:W-:Y:S01]  /*1890*/  @!P0 IMAD.MOV.U32 R25, RZ, RZ, R6 ;  /* 0x000000ffff198224 */ /* 0x000fe200078e0006 */
[----:B---3--:R-:W-:-:S10]  /*18a0*/  DMUL R4, R2, UR10 ;  /* 0x0000000a02047c28 */ /* 0x008fd40008000000 */
[----:B------:R-:W3:Y:S02]  /*18b0*/  F2F.F32.F64 R4, R4 ;  /* 0x0000000400047310 */ /* 0x000ee40000301000 */
[----:B---3--:R-:W-:-:S07]  /*18c0*/  FSEL R2, -R4, R4, !P1 ;  /* 0x0000000404027208 */ /* 0x008fce0004800100 */
.L_x_13:
[----:B------:R-:W-:Y:S05]  /*18d0*/  BSYNC.RECONVERGENT B0 ;  /* 0x0000000000007941 */ /* 0x000fea0003800200 */
.L_x_12:
[----:B------:R-:W-:Y:S02]  /*18e0*/  IMAD.MOV.U32 R7, RZ, RZ, 0x37cbac00 ;  /* 0x37cbac00ff077424 */ /* 0x000fe400078e00ff */
[----:B------:R-:W-:Y:S01]  /*18f0*/  FMUL R3, R2, R2 ;  /* 0x0000000202037220 */ /* 0x000fe20000400000 */
[----:B------:R-:W-:Y:S01]  /*1900*/  LOP3.LUT R5, R25, 0x1, RZ, 0xc0, !PT ;  /* 0x0000000119057812 */ /* 0x000fe200078ec0ff */
[----:B------:R-:W-:Y:S01]  /*1910*/  IMAD.MOV.U32 R6, RZ, RZ, 0x3c0885e4 ;  /* 0x3c0885e4ff067424 */ /* 0x000fe200078e00ff */
[----:B------:R-:W-:Y:S01]  /*1920*/  BSSY.RECONVERGENT B0, `(.L_x_17) ;  /* 0x000006d000007945 */ /* 0x000fe20003800200 */
[----:B------:R-:W-:Y:S01]  /*1930*/  FFMA R4, R3, R7, -0.0013887860113754868507 ;  /* 0xbab607ed03047423 */ /* 0x000fe20000000007 */
[----:B------:R-:W-:Y:S01]  /*1940*/  ISETP.NE.U32.AND P0, PT, R5, 0x1, PT ;  /* 0x000000010500780c */ /* 0x000fe20003f05070 */
[----:B------:R-:W-:-:S03]  /*1950*/  VIADD R5, R25, 0x1 ;  /* 0x0000000119057836 */ /* 0x000fc60000000000 */
[----:B------:R-:W-:Y:S02]  /*1960*/  FSEL R4, R4, -0.00019574658654164522886, P0 ;  /* 0xb94d415304047808 */ /* 0x000fe40000000000 */
[----:B------:R-:W-:Y:S02]  /*1970*/  FSEL R26, R6, 0.041666727513074874878, !P0 ;  /* 0x3d2aaabb061a7808 */ /* 0x000fe40004000000 */
[----:B------:R-:W-:Y:S02]  /*1980*/  LOP3.LUT P1, RZ, R5, 0x2, RZ, 0xc0, !PT ;  /* 0x0000000205ff7812 */ /* 0x000fe4000782c0ff */
[----:B------:R-:W-:Y:S01]  /*1990*/  MOV R5, 0x3e2aaaa8 ;  /* 0x3e2aaaa800057802 */ /* 0x000fe20000000f00 */
[----:B------:R-:W-:Y:S01]  /*19a0*/  FFMA R4, R3, R4, R26 ;  /* 0x0000000403047223 */ /* 0x000fe2000000001a */
[----:B------:R-:W-:Y:S02]  /*19b0*/  FSEL R2, R2, 1, !P0 ;  /* 0x3f80000002027808 */ /* 0x000fe40004000000 */
[----:B------:R-:W-:-:S02]  /*19c0*/  FSEL R26, -R5, -0.4999999701976776123, !P0 ;  /* 0xbeffffff051a7808 */ /* 0x000fc40004000100 */
[----:B------:R-:W-:-:S03]  /*19d0*/  FSETP.GE.AND P0, PT, |R0|, 105615, PT ;  /* 0x47ce47800000780b */ /* 0x000fc60003f06200 */
[C---:B------:R-:W-:Y:S01]  /*19e0*/  FFMA R4, R3.reuse, R4, R26 ;  /* 0x0000000403047223 */ /* 0x040fe2000000001a */
[----:B------:R-:W-:-:S04]  /*19f0*/  FFMA R3, R3, R2, RZ ;  /* 0x0000000203037223 */ /* 0x000fc800000000ff */
[----:B------:R-:W-:-:S04]  /*1a00*/  FFMA R2, R3, R4, R2 ;  /* 0x0000000403027223 */ /* 0x000fc80000000002 */
[----:B------:R-:W-:-:S04]  /*1a10*/  @P1 FADD R2, RZ, -R2 ;  /* 0x80000002ff021221 */ /* 0x000fc80000000000 */
[----:B01----:R-:W-:Y:S01]  /*1a20*/  FFMA R11, R2, UR13, R11 ;  /* 0x0000000d020b7c23 */ /* 0x003fe2000800000b */
[----:B------:R-:W-:Y:S06]  /*1a30*/  @!P0 BRA `(.L_x_18) ;  /* 0x00000004006c8947 */ /* 0x000fec0003800000 */
        /* <DEDUP_REMOVED lines=9> */
.L_x_19:
[----:B------:R-:W0:Y:S02]  /*1ad0*/  LDC.64 R2, c[0x4][RZ] ;  /* 0x01000000ff027b82 */ /* 0x000e240000000a00 */
[----:B0-----:R-:W-:-:S05]  /*1ae0*/  IMAD.WIDE.U32 R26, R29, 0x4, R2 ;  /* 0x000000041d1a7825 */ /* 0x001fca00078e0002 */
[----:B------:R-:W3:Y:S01]  /*1af0*/  LDG.E.CONSTANT R3, desc[UR14][R26.64] ;  /* 0x0000000e1a037981 */ /* 0x000ee2000c1e9900 */
[C---:B------:R-:W-:Y:S02]  /*1b00*/  IMAD.SHL.U32 R2, R29.reuse, 0x4, RZ ;  /* 0x000000041d027824 */ /* 0x040fe400078e00ff */
[----:B------:R-:W-:-:S03]  /*1b10*/  VIADD R29, R29, 0x1 ;  /* 0x000000011d1d7836 */ /* 0x000fc60000000000 */
[C---:B------:R-:W-:Y:S02]  /*1b20*/  ISETP.EQ.AND P0, PT, R2.reuse, RZ, PT ;  /* 0x000000ff0200720c */ /* 0x040fe40003f02270 */
[C---:B------:R-:W-:Y:S02]  /*1b30*/  ISETP.EQ.AND P5, PT, R2.reuse, 0x4, PT ;  /* 0x000000040200780c */ /* 0x040fe40003fa2270 */
[C---:B------:R-:W-:Y:S02]  /*1b40*/  ISETP.EQ.AND P4, PT, R2.reuse, 0x8, PT ;  /* 0x000000080200780c */ /* 0x040fe40003f82270 */
[C---:B------:R-:W-:Y:S02]  /*1b50*/  ISETP.EQ.AND P3, PT, R2.reuse, 0xc, PT ;  /* 0x0000000c0200780c */ /* 0x040fe40003f62270 */
[C---:B------:R-:W-:Y:S02]  /*1b60*/  ISETP.EQ.AND P2, PT, R2.reuse, 0x10, PT ;  /* 0x000000100200780c */ /* 0x040fe40003f42270 */
[----:B------:R-:W-:Y:S01]  /*1b70*/  ISETP.EQ.AND P1, PT, R2, 0x14, PT ;  /* 0x000000140200780c */ /* 0x000fe20003f22270 */
[----:B---3--:R-:W-:-:S03]  /*1b80*/  IMAD.WIDE.U32 R2, R3, R4, RZ ;  /* 0x0000000403027225 */ /* 0x008fc600078e00ff */
[----:B------:R-:W-:-:S04]  /*1b90*/  IADD3 R2, P6, PT, R2, R25, RZ ;  /* 0x0000001902027210 */ /* 0x000fc80007fde0ff */
[----:B------:R-:W-:Y:S01]  /*1ba0*/  IADD3.X R25, PT, PT, R3, UR5, RZ, P6, !PT ;  /* 0x0000000503197c10 */ /* 0x000fe2000b7fe4ff */
[--C-:B------:R-:W-:Y:S01]  /*1bb0*/  @P5 IMAD.MOV.U32 R23, RZ, RZ, R2.reuse ;  /* 0x000000ffff175224 */ /* 0x100fe200078e0002 */
[----:B------:R-:W-:Y:S01]  /*1bc0*/  ISETP.NE.AND P6, PT, R29, 0x6, PT ;  /* 0x000000061d00780c */ /* 0x000fe20003fc5270 */
[--C-:B------:R-:W-:Y:S01]  /*1bd0*/  @P4 IMAD.MOV.U32 R22, RZ, RZ, R2.reuse ;  /* 0x000000ffff164224 */ /* 0x100fe200078e0002 */
[----:B------:R-:W-:Y:S01]  /*1be0*/  @P0 MOV R24, R2 ;  /* 0x0000000200180202 */ /* 0x000fe20000000f00 */
[--C-:B------:R-:W-:Y:S02]  /*1bf0*/  @P3 IMAD.MOV.U32 R21, RZ, RZ, R2.reuse ;  /* 0x000000ffff153224 */ /* 0x100fe400078e0002 */
[--C-:B------:R-:W-:Y:S02]  /*1c00*/  @P2 IMAD.MOV.U32 R20, RZ, RZ, R2.reuse ;  /* 0x000000ffff142224 */ /* 0x100fe400078e0002 */
[----:B------:R-:W-:-:S06]  /*1c10*/  @P1 IMAD.MOV.U32 R13, RZ, RZ, R2 ;  /* 0x000000ffff0d1224 */ /* 0x000fcc00078e0002 */
[----:B------:R-:W-:Y:S05]  /*1c20*/  @P6 BRA `(.L_x_19) ;  /* 0xfffffffc00a86947 */ /* 0x000fea000383ffff */
        /* <DEDUP_REMOVED lines=41> */
.L_x_21:
[----:B------:R-:W-:Y:S05]  /*1ec0*/  BSYNC.RECONVERGENT B1 ;  /* 0x0000000000017941 */ /* 0x000fea0003800200 */
.L_x_20:
        /* <DEDUP_REMOVED lines=18> */
.L_x_18:
[----:B------:R-:W-:Y:S05]  /*1ff0*/  BSYNC.RECONVERGENT B0 ;  /* 0x0000000000007941 */ /* 0x000fea0003800200 */
.L_x_17:
[----:B------:R-:W0:Y:S01]  /*2000*/  LDCU.64 UR10, c[0x3][UR8+0x10] ;  /* 0x00c00200080a77ac */ /* 0x000e220008000a00 */
[----:B------:R-:W-:Y:S01]  /*2010*/  LOP3.LUT R25, R28, 0x1, RZ, 0xc0, !PT ;  /* 0x000000011c197812 */ /* 0x000fe200078ec0ff */
[----:B------:R-:W-:Y:S01]  /*2020*/  FMUL R0, R18, R18 ;  /* 0x0000001212007220 */ /* 0x000fe20000400000 */
[----:B------:R-:W-:Y:S01]  /*2030*/  BSSY.RECONVERGENT B0, `(.L_x_22) ;  /* 0x0000078000007945 */ /* 0x000fe20003800200 */
[----:B------:R-:W1:Y:S01]  /*2040*/  LDCU.64 UR8, c[0x3][UR8+0x18] ;  /* 0x00c00300080877ac */ /* 0x000e620008000a00 */
[----:B------:R-:W-:Y:S01]  /*2050*/  ISETP.NE.U32.AND P0, PT, R25, 0x1, PT ;  /* 0x000000011900780c */ /* 0x000fe20003f05070 */
[----:B------:R-:W-:-:S03]  /*2060*/  FFMA R2, R0, R7, -0.0013887860113754868507 ;  /* 0xbab607ed00027423 */ /* 0x000fc60000000007 */
[----:B------:R-:W-:Y:S02]  /*2070*/  FSEL R27, R6, 0.041666727513074874878, P0 ;  /* 0x3d2aaabb061b7808 */ /* 0x000fe40000000000 */
[----:B------:R-:W-:Y:S01]  /*2080*/  FSEL R18, R18, 1, P0 ;  /* 0x3f80000012127808 */ /* 0x000fe20000000000 */
[----:B0-----:R-:W-:-:S04]  /*2090*/  FMUL R3, R9, UR11 ;  /* 0x0000000b09037c20 */ /* 0x001fc80008400000 */
[----:B------:R-:W-:-:S04]  /*20a0*/  FFMA R3, R8, UR10, R3 ;  /* 0x0000000a08037c23 */ /* 0x000fc80008000003 */
[----:B-1----:R-:W-:-:S04]  /*20b0*/  FFMA R3, R10, UR8, R3 ;  /* 0x000000080a037c23 */ /* 0x002fc80008000003 */
[----:B------:R-:W-:Y:S01]  /*20c0*/  FMUL R4, R3, 6.2831854820251464844 ;  /* 0x40c90fdb03047820 */ /* 0x000fe20000400000 */
[----:B------:R-:W-:-:S03]  /*20d0*/  FSEL R3, R2, -0.00019574658654164522886, !P0 ;  /* 0xb94d415302037808 */ /* 0x000fc60004000000 */
[C---:B------:R-:W-:Y:S01]  /*20e0*/  FMUL R25, R4.reuse, 0.63661974668502807617 ;  /* 0x3f22f98304197820 */ /* 0x040fe20000400000 */
[----:B------:R-:W-:Y:S01]  /*20f0*/  FSETP.GE.AND P1, PT, |R4|, 105615, PT ;  /* 0x47ce47800400780b */ /* 0x000fe20003f26200 */
[----:B------:R-:W-:Y:S01]  /*2100*/  FFMA R3, R0, R3, R27 ;  /* 0x0000000300037223 */ /* 0x000fe2000000001b */
[----:B------:R-:W-:Y:S02]  /*2110*/  FSEL R27, -R5, -0.4999999701976776123, P0 ;  /* 0xbeffffff051b7808 */ /* 0x000fe40000000100 */
[----:B------:R-:W-:Y:S01]  /*2120*/  LOP3.LUT P0, RZ, R28, 0x2, RZ, 0xc0, !PT ;  /* 0x000000021cff7812 */ /* 0x000fe2000780c0ff */
[----:B------:R-:W0:Y:S02]  /*2130*/  F2I.NTZ R25, R25 ;  /* 0x0000001900197305 */ /* 0x000e240000203100 */
[C---:B------:R-:W-:Y:S01]  /*2140*/  FFMA R27, R0.reuse, R3, R27 ;  /* 0x00000003001b7223 */ /* 0x040fe2000000001b */
[----:B------:R-:W-:-:S04]  /*2150*/  FFMA R3, R0, R18, RZ ;  /* 0x0000001200037223 */ /* 0x000fc800000000ff */
[----:B------:R-:W-:-:S05]  /*2160*/  FFMA R2, R3, R27, R18 ;  /* 0x0000001b03027223 */ /* 0x000fca0000000012 */
[----:B------:R-:W-:Y:S01]  /*2170*/  @P0 FADD R2, RZ, -R2 ;  /* 0x80000002ff020221 */ /* 0x000fe20000000000 */
[----:B0-----:R-:W-:-:S03]  /*2180*/  I2FP.F32.S32 R29, R25 ;  /* 0x00000019001d7245 */ /* 0x001fc60000201400 */
[----:B------:R-:W-:Y:S02]  /*2190*/  FFMA R2, R2, UR13, R19 ;  /* 0x0000000d02027c23 */ /* 0x000fe40008000013 */
[----:B------:R-:W-:-:S04]  /*21a0*/  FFMA R0, R29, -1.5707962512969970703, R4 ;  /* 0xbfc90fda1d007823 */ /* 0x000fc80000000004 */
[----:B------:R-:W-:-:S04]  /*21b0*/  FFMA R0, R29, -7.5497894158615963534e-08, R0 ;  /* 0xb3a221681d007823 */ /* 0x000fc80000000000 */
[----:B------:R-:W-:Y:S01]  /*21c0*/  FFMA R3, R29, -5.3903029534742383927e-15, R0 ;  /* 0xa7c234c51d037823 */ /* 0x000fe20000000000 */
[----:B------:R-:W-:-:S03]  /*21d0*/  IMAD.MOV.U32 R0, RZ, RZ, R25 ;  /* 0x000000ffff007224 */ /* 0x000fc600078e0019 */
[----:B------:R-:W-:Y:S01]  /*21e0*/  IMAD.MOV.U32 R28, RZ, RZ, R3 ;  /* 0x000000ffff1c7224 */ /* 0x000fe200078e0003 */
[----:B------:R-:W-:Y:S06]  /*21f0*/  @!P1 BRA `(.L_x_23) ;  /* 0x00000004006c9947 */ /* 0x000fec0003800000 */
[----:B------:R-:W-:-:S13]  /*2200*/  FSETP.NEU.AND P0, PT, |R4|, +INF , PT ;  /* 0x7f8000000400780b */ /* 0x000fda0003f0d200 */
[----:B------:R-:W-:Y:S01]  /*2210*/  @!P0 FMUL R28, RZ, R4 ;  /* 0x00000004ff1c8220 */ /* 0x000fe20000400000 */
[----:B------:R-:W-:Y:S01]  /*2220*/  @!P0 IMAD.MOV.U32 R25, RZ, RZ, RZ ;  /* 0x000000ffff198224 */ /* 0x000fe200078e00ff */
[----:B------:R-:W-:Y:S06]  /*2230*/  @!P0 BRA `(.L_x_23) ;  /* 0x00000004005c8947 */ /* 0x000fec0003800000 */
[----:B------:R-:W-:Y:S01]  /*2240*/  SHF.L.U32 R26, R4, 0x8, RZ ;  /* 0x00000008041a7819 */ /* 0x000fe200000006ff */
[----:B------:R-:W-:Y:S01]  /*2250*/  IMAD.MOV.U32 R27, RZ, RZ, RZ ;  /* 0x000000ffff1b7224 */ /* 0x000fe200078e00ff */
[----:B------:R-:W-:Y:S01]  /*2260*/  UMOV UR5, URZ ;  /* 0x000000ff00057c82 */ /* 0x000fe20008000000 */
[----:B------:R-:W-:Y:S01]  /*2270*/  IMAD.MOV.U32 R25, RZ, RZ, RZ ;  /* 0x000000ffff197224 */ /* 0x000fe200078e00ff */
[----:B------:R-:W-:-:S07]  /*2280*/  LOP3.LUT R26, R26, 0x80000000, RZ, 0xfc, !PT ;  /* 0x800000001a1a7812 */ /* 0x000fce00078efcff */
.L_x_24:
[----:B--2---:R-:W0:Y:S02]  /*2290*/  LDC.64 R18, c[0x4][RZ] ;  /* 0x01000000ff127b82 */ /* 0x004e240000000a00 */
[----:B0-----:R-:W-:-:S05]  /*22a0*/  IMAD.WIDE.U32 R28, R25, 0x4, R18 ;  /* 0x00000004191c7825 */ /* 0x001fca00078e0012 */
[----:B------:R-:W2:Y:S02]  /*22b0*/  LDG.E.CONSTANT R19, desc[UR14][R28.64] ;  /* 0x0000000e1c137981 */ /* 0x000ea4000c1e9900 */
[----:B--2---:R-:W-:-:S03]  /*22c0*/  IMAD.WIDE.U32 R18, R19, R26, RZ ;  /* 0x0000001a13127225 */ /* 0x004fc600078e00ff */
[----:B------:R-:W-:Y:S01]  /*22d0*/  IADD3 R28, P0, PT, R18, R27, RZ ;  /* 0x0000001b121c7210 */ /* 0x000fe20007f1e0ff */
[C---:B------:R-:W-:Y:S02]  /*22e0*/  IMAD.SHL.U32 R18, R25.reuse, 0x4, RZ ;  /* 0x0000000419127824 */ /* 0x040fe400078e00ff */
[----:B------:R-:W-:Y:S01]  /*22f0*/  VIADD R25, R25, 0x1 ;  /* 0x0000000119197836 */ /* 0x000fe20000000000 */
[----:B------:R-:W-:Y:S02]  /*2300*/  IADD3.X R27, PT, PT, R19, UR5, RZ, P0, !PT ;  /* 0x00000005131b7c10 */ /* 0x000fe400087fe4ff */
[C---:B------:R-:W-:Y:S02]  /*2310*/  ISETP.EQ.AND P1, PT, R18.reuse, RZ, PT ;  /* 0x000000ff1200720c */ /* 0x040fe40003f22270 */
[----:B------:R-:W-:Y:S02]  /*2320*/  ISETP.NE.AND P0, PT, R25, 0x6, PT ;  /* 0x000000061900780c */ /* 0x000fe40003f05270 */
[----:B------:R-:W-:-:S02]  /*2330*/  ISETP.EQ.AND P2, PT, R18, 0x4, PT ;  /* 0x000000041200780c */ /* 0x000fc40003f42270 */
[C---:B------:R-:W-:Y:S02]  /*2340*/  ISETP.EQ.AND P3, PT, R18.reuse, 0x8, PT ;  /* 0x000000081200780c */ /* 0x040fe40003f62270 */
[C---:B------:R-:W-:Y:S02]  /*2350*/  ISETP.EQ.AND P4, PT, R18.reuse, 0xc, PT ;  /* 0x0000000c1200780c */ /* 0x040fe40003f82270 */
[C---:B------:R-:W-:Y:S02]  /*2360*/  ISETP.EQ.AND P5, PT, R18.reuse, 0x10, PT ;  /* 0x000000101200780c */ /* 0x040fe40003fa2270 */
[----:B------:R-:W-:Y:S01]  /*2370*/  ISETP.EQ.AND P6, PT, R18, 0x14, PT ;  /* 0x000000141200780c */ /* 0x000fe20003fc2270 */
[----:B------:R-:W-:-:S04]  /*2380*/  @P1 IMAD.MOV.U32 R24, RZ, RZ, R28 ;  /* 0x000000ffff181224 */ /* 0x000fc800078e001c */
[--C-:B------:R-:W-:Y:S02]  /*2390*/  @P2 IMAD.MOV.U32 R23, RZ, RZ, R28.reuse ;  /* 0x000000ffff172224 */ /* 0x100fe400078e001c */
[----:B------:R-:W-:Y:S02]  /*23a0*/  @P3 MOV R22, R28 ;  /* 0x0000001c00163202 */ /* 0x000fe40000000f00 */
[--C-:B------:R-:W-:Y:S02]  /*23b0*/  @P4 IMAD.MOV.U32 R21, RZ, RZ, R28.reuse ;  /* 0x000000ffff154224 */ /* 0x100fe400078e001c */
[--C-:B------:R-:W-:Y:S02]  /*23c0*/  @P5 IMAD.MOV.U32 R20, RZ, RZ, R28.reuse ;  /* 0x000000ffff145224 */ /* 0x100fe400078e001c */
[----:B------:R-:W-:Y:S01]  /*23d0*/  @P6 IMAD.MOV.U32 R13, RZ, RZ, R28 ;  /* 0x000000ffff0d6224 */ /* 0x000fe200078e001c */
[----:B------:R-:W-:Y:S06]  /*23e0*/  @P0 BRA `(.L_x_24) ;  /* 0xfffffffc00a80947 */ /* 0x000fec000383ffff */
        /* <DEDUP_REMOVED lines=13> */
[----:B------:R-:W-:Y:S01]  /*24c0*/  @P3 IMAD.MOV.U32 R19, RZ, RZ, R24 ;  /* 0x000000ffff133224 */ /* 0x000fe200078e0018 */
[C---:B------:R-:W-:Y:S01]  /*24d0*/  ISETP.EQ.AND P3, PT, R25.reuse, -0x4, PT ;  /* 0xfffffffc1900780c */ /* 0x040fe20003f62270 */
[--C-:B------:R-:W-:Y:S01]  /*24e0*/  @P4 IMAD.MOV.U32 R19, RZ, RZ, R23.reuse ;  /* 0x000000ffff134224 */ /* 0x100fe200078e0017 */
[----:B------:R-:W-:Y:S01]  /*24f0*/  @P4 MOV R26, R24 ;  /* 0x00000018001a4202 */ /* 0x000fe20000000f00 */
[----:B------:R-:W-:Y:S01]  /*2500*/  @P2 IMAD.MOV.U32 R26, RZ, RZ, R23 ;  /* 0x000000ffff1a2224 */ /* 0x000fe200078e0017 */
[----:B------:R-:W-:Y:S01]  /*2510*/  ISETP.EQ.AND P4, PT, R25, 0x4, PT ;  /* 0x000000041900780c */ /* 0x000fe20003f82270 */
[--C-:B------:R-:W-:Y:S02]  /*2520*/  @P2 IMAD.MOV.U32 R19, RZ, RZ, R22.reuse ;  /* 0x000000ffff132224 */ /* 0x100fe400078e0016 */
        /* <DEDUP_REMOVED lines=9> */
[----:B------:R-:W-:Y:S06]  /*25c0*/  @!P6 BRA `(.L_x_26) ;  /* 0x00000000002ce947 */ /* 0x000fec0003800000 */
[----:B------:R-:W-:Y:S01]  /*25d0*/  ISETP.EQ.AND P6, PT, R25, 0x8, PT ;  /* 0x000000081900780c */ /* 0x000fe20003fc2270 */
[----:B------:R-:W-:Y:S01]  /*25e0*/  @P2 IMAD.MOV.U32 R25, RZ, RZ, R24 ;  /* 0x000000ffff192224 */ /* 0x000fe200078e0018 */
[----:B------:R-:W-:Y:S01]  /*25f0*/  @P1 MOV R25, R23 ;  /* 0x0000001700191202 */ /* 0x000fe20000000f00 */
[----:B------:R-:W-:Y:S01]  /*2600*/  @P0 IMAD.MOV.U32 R25, RZ, RZ, R22 ;  /* 0x000000ffff190224 */ /* 0x000fe200078e0016 */
[----:B------:R-:W-:Y:S01]  /*2610*/  LOP3.LUT R18, R18, 0x1f, RZ, 0xc0, !PT ;  /* 0x0000001f12127812 */ /* 0x000fe200078ec0ff */
[----:B------:R-:W-:Y:S02]  /*2620*/  @P3 IMAD.MOV.U32 R25, RZ, RZ, R21 ;  /* 0x000000ffff193224 */ /* 0x000fe400078e0015 */
[----:B------:R-:W-:Y:S01]  /*2630*/  @P5 IMAD.MOV.U32 R25, RZ, RZ, R20 ;  /* 0x000000ffff195224 */ /* 0x000fe200078e0014 */
[----:B------:R-:W-:Y:S01]  /*2640*/  SHF.L.W.U32.HI R19, R26, R18, R19 ;  /* 0x000000121a137219 */ /* 0x000fe20000010e13 */
[----:B------:R-:W-:-:S04]  /*2650*/  @P4 IMAD.MOV.U32 R25, RZ, RZ, R13 ;  /* 0x000000ffff194224 */ /* 0x000fc800078e000d */
[----:B------:R-:W-:-:S05]  /*2660*/  @P6 IMAD.MOV.U32 R25, RZ, RZ, R27 ;  /* 0x000000ffff196224 */ /* 0x000fca00078e001b */
[----:B------:R-:W-:-:S07]  /*2670*/  SHF.L.W.U32.HI R26, R25, R18, R26 ;  /* 0x00000012191a7219 */ /* 0x000fce0000010e1a */
.L_x_26:
[----:B------:R-:W-:Y:S05]  /*2680*/  BSYNC.RECONVERGENT B1 ;  /* 0x0000000000017941 */ /* 0x000fea0003800200 */
.L_x_25:
[C---:B------:R-:W-:Y:S01]  /*2690*/  SHF.L.W.U32.HI R27, R26.reuse, 0x2, R19 ;  /* 0x000000021a1b7819 */ /* 0x040fe20000010e13 */
[----:B------:R-:W-:Y:S01]  /*26a0*/  IMAD.SHL.U32 R26, R26, 0x4, RZ ;  /* 0x000000041a1a7824 */ /* 0x000fe200078e00ff */
[----:B------:R-:W-:Y:S01]  /*26b0*/  UMOV UR10, 0x54442d19 ;  /* 0x54442d19000a7882 */ /* 0x000fe20000000000 */
[----:B------:R-:W-:Y:S01]  /*26c0*/  UMOV UR11, 0x3bf921fb ;  /* 0x3bf921fb000b7882 */ /* 0x000fe20000000000 */
[----:B------:R-:W-:Y:S02]  /*26d0*/  LOP3.LUT R18, R27, R4, RZ, 0x3c, !PT ;  /* 0x000000041b127212 */ /* 0x000fe400078e3cff */
[----:B------:R-:W-:Y:S02]  /*26e0*/  SHF.R.S32.HI R28, RZ, 0x1f, R27 ;  /* 0x0000001fff1c7819 */ /* 0x000fe4000001141b */
[----:B------:R-:W-:Y:S02]  /*26f0*/  ISETP.GE.AND P1, PT, R18, RZ, PT ;  /* 0x000000ff1200720c */ /* 0x000fe40003f26270 */
[----:B------:R-:W-:-:S02]  /*2700*/  SHF.R.U32.HI R18, RZ, 0x1e, R19 ;  /* 0x0000001eff127819 */ /* 0x000fc40000011613 */
[C---:B------:R-:W-:Y:S02]  /*2710*/  LOP3.LUT R19, R28.reuse, R27, RZ, 0x3c, !PT ;  /* 0x0000001b1c137212 */ /* 0x040fe400078e3cff */
[----:B------:R-:W-:Y:S02]  /*2720*/  LEA.HI R25, R27, R18, RZ, 0x1 ;  /* 0x000000121b197211 */ /* 0x000fe400078f08ff */
[----:B------:R-:W-:Y:S02]  /*2730*/  LOP3.LUT R18, R28, R26, RZ, 0x3c, !PT ;  /* 0x0000001a1c127212 */ /* 0x000fe400078e3cff */
[----:B------:R-:W-:Y:S02]  /*2740*/  ISETP.GE.AND P0, PT, R4, RZ, PT ;  /* 0x000000ff0400720c */ /* 0x000fe40003f06270 */
[----:B------:R-:W-:Y:S02]  /*2750*/  IADD3 R28, PT, PT, -R25, RZ, RZ ;  /* 0x000000ff191c7210 */ /* 0x000fe40007ffe1ff */
[----:B------:R-:W0:Y:S09]  /*2760*/  I2F.F64.S64 R18, R18 ;  /* 0x0000001200127312 */ /* 0x000e320000301c00 */
[----:B------:R-:W-:Y:S01]  /*2770*/  @!P0 IMAD.MOV.U32 R25, RZ, RZ, R28 ;  /* 0x000000ffff198224 */ /* 0x000fe200078e001c */
[----:B0-----:R-:W-:-:S10]  /*2780*/  DMUL R26, R18, UR10 ;  /* 0x0000000a121a7c28 */ /* 0x001fd40008000000 */
[----:B------:R-:W0:Y:S02]  /*2790*/  F2F.F32.F64 R26, R26 ;  /* 0x0000001a001a7310 */ /* 0x000e240000301000 */
[----:B0-----:R-:W-:-:S07]  /*27a0*/  FSEL R28, -R26, R26, !P1 ;  /* 0x0000001a1a1c7208 */ /* 0x001fce0004800100 */
.L_x_23:
[----:B------:R-:W-:Y:S05]  /*27b0*/  BSYNC.RECONVERGENT B0 ;  /* 0x0000000000007941 */ /* 0x000fea0003800200 */
.L_x_22:
[C---:B------:R-:W-:Y:S01]  /*27c0*/  LOP3.LUT R18, R25.reuse, 0x1, RZ, 0xc0, !PT ;  /* 0x0000000119127812 */ /* 0x040fe200078ec0ff */
[----:B--2---:R-:W-:Y:S01]  /*27d0*/  FMUL R19, R28, R28 ;  /* 0x0000001c1c137220 */ /* 0x004fe20000400000 */
[----:B------:R-:W-:Y:S01]  /*27e0*/  VIADD R25, R25, 0x1 ;  /* 0x0000000119197836 */ /* 0x000fe20000000000 */
[----:B------:R-:W-:Y:S01]  /*27f0*/  BSSY.RECONVERGENT B0, `(.L_x_27) ;  /* 0x000006b000007945 */ /* 0x000fe20003800200 */
[----:B------:R-:W-:Y:S01]  /*2800*/  ISETP.NE.U32.AND P0, PT, R18, 0x1, PT ;  /* 0x000000011200780c */ /* 0x000fe20003f05070 */
[----:B------:R-:W-:Y:S02]  /*2810*/  FFMA R18, R19, R7, -0.0013887860113754868507 ;  /* 0xbab607ed13127423 */ /* 0x000fe40000000007 */
[----:B------:R-:W-:Y:S02]  /*2820*/  LOP3.LUT P1, RZ, R25, 0x2, RZ, 0xc0, !PT ;  /* 0x0000000219ff7812 */ /* 0x000fe4000782c0ff */
[----:B------:R-:W-:Y:S02]  /*2830*/  FSEL R26, R6, 0.041666727513074874878, !P0 ;  /* 0x3d2aaabb061a7808 */ /* 0x000fe40004000000 */
[----:B------:R-:W-:-:S02]  /*2840*/  FSEL R18, R18, -0.00019574658654164522886, P0 ;  /* 0xb94d415312127808 */ /* 0x000fc40000000000 */
[----:B------:R-:W-:-:S03]  /*2850*/  FSEL R25, -R5, -0.4999999701976776123, !P0 ;  /* 0xbeffffff05197808 */ /* 0x000fc60004000100 */
[C---:B------:R-:W-:Y:S01]  /*2860*/  FFMA R26, R19.reuse, R18, R26 ;  /* 0x00000012131a7223 */ /* 0x040fe2000000001a */
[----:B------:R-:W-:Y:S02]  /*2870*/  FSEL R18, R28, 1, !P0 ;  /* 0x3f8000001c127808 */ /* 0x000fe40004000000 */
[----:B------:R-:W-:Y:S01]  /*2880*/  FSETP.GE.AND P0, PT, |R4|, 105615, PT ;  /* 0x47ce47800400780b */ /* 0x000fe20003f06200 */
[C---:B------:R-:W-:Y:S02]  /*2890*/  FFMA R25, R19.reuse, R26, R25 ;  /* 0x0000001a13197223 */ /* 0x040fe40000000019 */
[----:B------:R-:W-:-:S04]  /*28a0*/  FFMA R19, R19, R18, RZ ;  /* 0x0000001213137223 */ /* 0x000fc800000000ff */
[----:B------:R-:W-:-:S04]  /*28b0*/  FFMA R18, R19, R25, R18 ;  /* 0x0000001913127223 */ /* 0x000fc80000000012 */
[----:B------:R-:W-:-:S04]  /*28c0*/  @P1 FADD R18, RZ, -R18 ;  /* 0x80000012ff121221 */ /* 0x000fc80000000000 */
[----:B------:R-:W-:Y:S01]  /*28d0*/  FFMA R11, R18, UR9, R11 ;  /* 0x00000009120b7c23 */ /* 0x000fe2000800000b */
        /* <DEDUP_REMOVED lines=10> */
.L_x_29:
[----:B------:R-:W0:Y:S02]  /*2980*/  LDC.64 R18, c[0x4][RZ] ;  /* 0x01000000ff127b82 */ /* 0x000e240000000a00 */
[----:B0-----:R-:W-:-:S05]  /*2990*/  IMAD.WIDE.U32 R26, R25, 0x4, R18 ;  /* 0x00000004191a7825 */ /* 0x001fca00078e0012 */
[----:B------:R-:W2:Y:S01]  /*29a0*/  LDG.E.CONSTANT R19, desc[UR14][R26.64] ;  /* 0x0000000e1a137981 */ /* 0x000ea2000c1e9900 */
[C---:B------:R-:W-:Y:S01]  /*29b0*/  SHF.L.U32 R18, R25.reuse, 0x2, RZ ;  /* 0x0000000219127819 */ /* 0x040fe200000006ff */
[----:B------:R-:W-:-:S03]  /*29c0*/  VIADD R25, R25, 0x1 ;  /* 0x0000000119197836 */ /* 0x000fc60000000000 */
        /* <DEDUP_REMOVED lines=12> */
[----:B------:R-:W-:Y:S01]  /*2a90*/  @P1 MOV R13, R18 ;  /* 0x00000012000d1202 */ /* 0x000fe20000000f00 */
[--C-:B------:R-:W-:Y:S02]  /*2aa0*/  @P4 IMAD.MOV.U32 R22, RZ, RZ, R18.reuse ;  /* 0x000000ffff164224 */ /* 0x100fe400078e0012 */
[--C-:B------:R-:W-:Y:S02]  /*2ab0*/  @P3 IMAD.MOV.U32 R21, RZ, RZ, R18.reuse ;  /* 0x000000ffff153224 */ /* 0x100fe400078e0012 */
[----:B------:R-:W-:-:S05]  /*2ac0*/  @P2 IMAD.MOV.U32 R20, RZ, RZ, R18 ;  /* 0x000000ffff142224 */ /* 0x000fca00078e0012 */
[----:B------:R-:W-:Y:S05]  /*2ad0*/  @P6 BRA `(.L_x_29) ;  /* 0xfffffffc00a86947 */ /* 0x000fea000383ffff */
        /* <DEDUP_REMOVED lines=25> */
[----:B------:R-:W-:Y:S01]  /*2c70*/  @P3 IMAD.MOV.U32 R0, RZ, RZ, R13 ;  /* 0x000000ffff003224 */ /* 0x000fe200078e000d */
[----:B------:R-:W-:Y:S01]  /*2c80*/  @P4 MOV R19, R13 ;  /* 0x0000000d00134202 */ /* 0x000fe20000000f00 */
[--C-:B------:R-:W-:Y:S02]  /*2c90*/  @P4 IMAD.MOV.U32 R0, RZ, RZ, R3.reuse ;  /* 0x000000ffff004224 */ /* 0x100fe400078e0003 */
        /* <DEDUP_REMOVED lines=8> */
[----:B------:R-:W-:Y:S01]  /*2d20*/  @P4 MOV R26, R20 ;  /* 0x00000014001a4202 */ /* 0x000fe20000000f00 */
[----:B------:R-:W-:Y:S01]  /*2d30*/  @P5 IMAD.MOV.U32 R26, RZ, RZ, R13 ;  /* 0x000000ffff1a5224 */ /* 0x000fe200078e000d */
[----:B------:R-:W-:-:S09]  /*2d40*/  SHF.L.W.U32.HI R0, R19, R18, R0 ;  /* 0x0000001213007219 */ /* 0x000fd20000010e00 */
[----:B------:R-:W-:-:S05]  /*2d50*/  @P0 IMAD.MOV.U32 R26, RZ, RZ, R3 ;  /* 0x000000ffff1a0224 */ /* 0x000fca00078e0003 */
[----:B------:R-:W-:-:S07]  /*2d60*/  SHF.L.W.U32.HI R19, R26, R18, R19 ;  /* 0x000000121a137219 */ /* 0x000fce0000010e13 */
.L_x_31:
[----:B------:R-:W-:Y:S05]  /*2d70*/  BSYNC.RECONVERGENT B1 ;  /* 0x0000000000017941 */ /* 0x000fea0003800200 */
.L_x_30:
        /* <DEDUP_REMOVED lines=18> */
.L_x_28:
[----:B------:R-:W-:Y:S05]  /*2ea0*/  BSYNC.RECONVERGENT B0 ;  /* 0x0000000000007941 */ /* 0x000fea0003800200 */
.L_x_27:
[----:B------:R-:W0:Y:S01]  /*2eb0*/  LDC R18, c[0x0][0x380] ;  /* 0x0000e000ff127b82 */ /* 0x000e220000000800 */
[----:B------:R-:W-:Y:S01]  /*2ec0*/  FMUL R4, R3, R3 ;  /* 0x0000000303047220 */ /* 0x000fe20000400000 */
[C---:B------:R-:W-:Y:S01]  /*2ed0*/  LOP3.LUT R19, R0.reuse, 0x1, RZ, 0xc0, !PT ;  /* 0x0000000100137812 */ /* 0x040fe200078ec0ff */
[----:B------:R-:W-:Y:S01]  /*2ee0*/  UIADD3 UR7, UPT, UPT, UR7, 0x2, URZ ;  /* 0x0000000207077890 */ /* 0x000fe2000fffe0ff */
[----:B------:R-:W-:Y:S01]  /*2ef0*/  LOP3.LUT P1, RZ, R0, 0x2, RZ, 0xc0, !PT ;  /* 0x0000000200ff7812 */ /* 0x000fe2000782c0ff */
[----:B------:R-:W-:Y:S01]  /*2f00*/  FFMA R7, R4, R7, -0.0013887860113754868507 ;  /* 0xbab607ed04077423 */ /* 0x000fe20000000007 */
[----:B------:R-:W-:Y:S01]  /*2f10*/  ISETP.NE.U32.AND P0, PT, R19, 0x1, PT ;  /* 0x000000011300780c */ /* 0x000fe20003f05070 */
[----:B------:R-:W-:Y:S01]  /*2f20*/  UIADD3 UR4, UPT, UPT, UR4, 0x2, URZ ;  /* 0x0000000204047890 */ /* 0x000fe2000fffe0ff */
[----:B------:R-:W-:Y:S02]  /*2f30*/  ISETP.LT.U32.AND P2, PT, R12, 0x3fe, PT ;  /* 0x000003fe0c00780c */ /* 0x000fe40003f41070 */
[----:B------:R-:W-:-:S02]  /*2f40*/  FSEL R19, R6, 0.041666727513074874878, P0 ;  /* 0x3d2aaabb06137808 */ /* 0x000fc40000000000 */
[----:B------:R-:W-:Y:S02]  /*2f50*/  FSEL R7, R7, -0.00019574658654164522886, !P0 ;  /* 0xb94d415307077808 */ /* 0x000fe40004000000 */
[----:B------:R-:W-:Y:S02]  /*2f60*/  FSEL R0, -R5, -0.4999999701976776123, P0 ;  /* 0xbeffffff05007808 */ /* 0x000fe40000000100 */
[----:B------:R-:W-:Y:S01]  /*2f70*/  FSEL R3, R3, 1, P0 ;  /* 0x3f80000003037808 */ /* 0x000fe20000000000 */
[----:B------:R-:W-:-:S04]  /*2f80*/  FFMA R7, R4, R7, R19 ;  /* 0x0000000704077223 */ /* 0x000fc80000000013 */
[C---:B------:R-:W-:Y:S01]  /*2f90*/  FFMA R0, R4.reuse, R7, R0 ;  /* 0x0000000704007223 */ /* 0x040fe20000000000 */
[----:B------:R-:W-:Y:S01]  /*2fa0*/  FFMA R4, R4, R3, RZ ;  /* 0x0000000304047223 */ /* 0x000fe200000000ff */
[----:B0-----:R-:W-:-:S03]  /*2fb0*/  ISETP.LE.AND P0, PT, R18, UR7, PT ;  /* 0x0000000712007c0c */ /* 0x001fc6000bf03270 */
[----:B------:R-:W-:-:S04]  /*2fc0*/  FFMA R3, R4, R0, R3 ;  /* 0x0000000004037223 */ /* 0x000fc80000000003 */
[----:B------:R-:W-:-:S04]  /*2fd0*/  @P1 FADD R3, RZ, -R3 ;  /* 0x80000003ff031221 */ /* 0x000fc80000000000 */
[----:B------:R-:W-:Y:S02]  /*2fe0*/  FFMA R19, R3, UR9, R2 ;  /* 0x0000000903137c23 */ /* 0x000fe40008000002 */
[----:B------:R-:W-:Y:S05]  /*2ff0*/  @!P0 BRA P2, `(.L_x_32) ;  /* 0xffffffe000708947 */ /* 0x000fea000103ffff */
[----:B------:R-:W0:Y:S01]  /*3000*/  S2UR UR6, SR_CgaCtaId ;  /* 0x00000000000679c3 */ /* 0x000e220000008800 */
[----:B------:R-:W-:Y:S02]  /*3010*/  UMOV UR5, 0x400 ;  /* 0x0000040000057882 */ /* 0x000fe40000000000 */
[----:B0-----:R-:W-:-:S09]  /*3020*/  ULEA UR5, UR6, UR5, 0x18 ;  /* 0x0000000506057291 */ /* 0x001fd2000f8ec0ff */
[----:B------:R3:W-:Y:S04]  /*3030*/  STS [UR5+0xc], R11 ;  /* 0x00000c0bff007988 */ /* 0x0007e80008000805 */
[----:B------:R3:W-:Y:S02]  /*3040*/  STS [UR5+0x10], R19 ;  /* 0x00001013ff007988 */ /* 0x0007e40008000805 */
.L_x_11:
[----:B------:R-:W-:Y:S04]  /*3050*/  STG.E desc[UR14][R14.64], R11 ;  /* 0x0000000b0e007986 */ /* 0x000fe8000c10190e */
[----:B------:R-:W-:Y:S01]  /*3060*/  STG.E desc[UR14][R16.64], R19 ;  /* 0x0000001310007986 */ /* 0x000fe2000c10190e */
[----:B------:R-:W-:Y:S05]  /*3070*/  EXIT ;  /* 0x000000000000794d */ /* 0x000fea0003800000 */
.L_x_33:
[----:B------:R-:W-:-:S00]  /*3080*/  BRA `(.L_x_33) ;  /* 0xfffffffc00fc7947 */ /* 0x000fc0000383ffff */
[----:B------:R-:W-:-:S00]  /*3090*/  NOP ;  /* 0x0000000000007918 */ /* 0x000fc00000000000 */
        /* <DEDUP_REMOVED lines=14> */
.L_x_35:


//--------------------- .text._Z17ComputePhiMag_GPUPfS_S_i --------------------------
	.section	.text._Z17ComputePhiMag_GPUPfS_S_i,"ax",@progbits
	.align	128
        .global         _Z17ComputePhiMag_GPUPfS_S_i
        .type           _Z17ComputePhiMag_GPUPfS_S_i,@function
        .size           _Z17ComputePhiMag_GPUPfS_S_i,(.L_x_36 - _Z17ComputePhiMag_GPUPfS_S_i)
        .other          _Z17ComputePhiMag_GPUPfS_S_i,@"STO_CUDA_ENTRY STV_DEFAULT"
_Z17ComputePhiMag_GPUPfS_S_i:
.text._Z17ComputePhiMag_GPUPfS_S_i:
[----:B------:R-:W-:Y:S01]  /*0000*/  LDC R1, c[0x0][0x37c] ;  /* 0x0000df00ff017b82 */ /* 0x000fe20000000800 */
[----:B------:R-:W0:Y:S01]  /*0010*/  S2R R9, SR_CTAID.X ;  /* 0x0000000000097919 */ /* 0x000e220000002500 */
[----:B------:R-:W1:Y:S01]  /*0020*/  LDCU UR4, c[0x0][0x398] ;  /* 0x00007300ff0477ac */ /* 0x000e620008000800 */
[----:B------:R-:W0:Y:S02]  /*0030*/  S2R R0, SR_TID.X ;  /* 0x0000000000007919 */ /* 0x000e240000002100 */
[----:B0-----:R-:W-:-:S04]  /*0040*/  LEA R9, R9, R0, 0x9 ;  /* 0x0000000009097211 */ /* 0x001fc800078e48ff */
[----:B-1----:R-:W-:-:S13]  /*0050*/  ISETP.GE.AND P0, PT, R9, UR4, PT ;  /* 0x0000000409007c0c */ /* 0x002fda000bf06270 */
[----:B------:R-:W-:Y:S05]  /*0060*/  @P0 EXIT ;  /* 0x000000000000094d */ /* 0x000fea0003800000 */
[----:B------:R-:W0:Y:S01]  /*0070*/  LDC.64 R4, c[0x0][0x388] ;  /* 0x0000e200ff047b82 */ /* 0x000e220000000a00 */
[----:B------:R-:W1:Y:S07]  /*0080*/  LDCU.64 UR4, c[0x0][0x358] ;  /* 0x00006b00ff0477ac */ /* 0x000e6e0008000a00 */
[----:B------:R-:W2:Y:S08]  /*0090*/  LDC.64 R2, c[0x0][0x380] ;  /* 0x0000e000ff027b82 */ /* 0x000eb00000000a00 */
[----:B------:R-:W3:Y:S01]  /*00a0*/  LDC.64 R6, c[0x0][0x390] ;  /* 0x0000e400ff067b82 */ /* 0x000ee20000000a00 */
[----:B0-----:R-:W-:-:S06]  /*00b0*/  IMAD.WIDE R4, R9, 0x4, R4 ;  /* 0x0000000409047825 */ /* 0x001fcc00078e0204 */
[----:B-1----:R-:W4:Y:S01]  /*00c0*/  LDG.E R4, desc[UR4][R4.64] ;  /* 0x0000000404047981 */ /* 0x002f22000c1e1900 */
[----:B--2---:R-:W-:-:S06]  /*00d0*/  IMAD.WIDE R2, R9, 0x4, R2 ;  /* 0x0000000409027825 */ /* 0x004fcc00078e0202 */
[----:B------:R-:W2:Y:S01]  /*00e0*/  LDG.E R2, desc[UR4][R2.64] ;  /* 0x0000000402027981 */ /* 0x000ea2000c1e1900 */
[----:B---3--:R-:W-:-:S04]  /*00f0*/  IMAD.WIDE R6, R9, 0x4, R6 ;  /* 0x0000000409067825 */ /* 0x008fc800078e0206 */
[----:B----4-:R-:W-:-:S04]  /*0100*/  FMUL R11, R4, R4 ;  /* 0x00000004040b7220 */ /* 0x010fc80000400000 */
[----:B--2---:R-:W-:-:S05]  /*0110*/  FFMA R11, R2, R2, R11 ;  /* 0x00000002020b7223 */ /* 0x004fca000000000b */
[----:B------:R-:W-:Y:S01]  /*0120*/  STG.E desc[UR4][R6.64], R11 ;  /* 0x0000000b06007986 */ /* 0x000fe2000c101904 */
[----:B------:R-:W-:Y:S05]  /*0130*/  EXIT ;  /* 0x000000000000794d */ /* 0x000fea0003800000 */
.L_x_34:
        /* <DEDUP_REMOVED lines=12> */
.L_x_36:


//--------------------- .nv.global.init           --------------------------
	.section	.nv.global.init,"aw",@progbits
	.align	4
.nv.global.init:
	.type		__cudart_i2opi_f,@object
	.size		__cudart_i2opi_f,(.L_1 - __cudart_i2opi_f)
__cudart_i2opi_f:
        /*0000*/ 	.byte	0x41, 0x90, 0x43, 0x3c, 0x99, 0x95, 0x62, 0xdb, 0xc0, 0xdd, 0x34, 0xf5, 0xd1, 0x57, 0x27, 0xfc
        /*0010*/ 	.byte	0x29, 0x15, 0x44, 0x4e, 0x6e, 0x83, 0xf9, 0xa2
.L_1:


//--------------------- .nv.shared._Z12ComputeQ_GPUiiPfS_S_S_S_ --------------------------
	.section	.nv.shared._Z12ComputeQ_GPUiiPfS_S_S_S_,"aw",@nobits
	.sectionflags	@""
	.align	4
.nv.shared._Z12ComputeQ_GPUiiPfS_S_S_S_:
	.zero		1044


//--------------------- .nv.shared.reserved.0     --------------------------
	.section	.nv.shared.reserved.0,"aw",@nobits
	.weak		__nv_reservedSMEM_offset_0_alias
	.size		__nv_reservedSMEM_offset_0_alias, 0, 64
	.other		__nv_reservedSMEM_offset_0_alias,@"STO_CUDA_RESERVED_SHARED STV_DEFAULT"
__nv_reservedSMEM_offset_0_alias:
	.zero		0
	.zero		64


//--------------------- .nv.constant0._Z12ComputeQ_GPUiiPfS_S_S_S_ --------------------------
	.section	.nv.constant0._Z12ComputeQ_GPUiiPfS_S_S_S_,"a",@progbits
	.sectionflags	@""
	.align	4
.nv.constant0._Z12ComputeQ_GPUiiPfS_S_S_S_:
	.zero		944


//--------------------- .nv.constant0._Z17ComputePhiMag_GPUPfS_S_i --------------------------
	.section	.nv.constant0._Z17ComputePhiMag_GPUPfS_S_i,"a",@progbits
	.sectionflags	@""
	.align	4
.nv.constant0._Z17ComputePhiMag_GPUPfS_S_i:
	.zero		924


//--------------------- SYMBOLS --------------------------

	.type		.nv.reservedSmem.offset0,@object
	.size		.nv.reservedSmem.offset0,0x4
	.type		.nv.reservedSmem.cap,@object
	.size		.nv.reservedSmem.cap,0x4
